//
// Generated by NVIDIA NVVM Compiler
//
// Compiler Build ID: CL-36424714
// Cuda compilation tools, release 13.0, V13.0.88
// Based on NVVM 20.0.0
//

.version 9.0
.target sm_100
.address_size 64

	// .globl	_Z14buoyancyKernelPdS_S_S_S_id
.extern .func  (.param .b32 func_retval0) vprintf
(
	.param .b64 vprintf_param_0,
	.param .b64 vprintf_param_1
)
;
.global .align 1 .b8 $str[28] = {40, 37, 102, 44, 32, 37, 102, 44, 32, 37, 102, 41, 61, 62, 40, 37, 102, 44, 32, 37, 102, 44, 32, 37, 102, 41, 10};

.visible .entry _Z14buoyancyKernelPdS_S_S_S_id(
	.param .u64 .ptr .align 1 _Z14buoyancyKernelPdS_S_S_S_id_param_0,
	.param .u64 .ptr .align 1 _Z14buoyancyKernelPdS_S_S_S_id_param_1,
	.param .u64 .ptr .align 1 _Z14buoyancyKernelPdS_S_S_S_id_param_2,
	.param .u64 .ptr .align 1 _Z14buoyancyKernelPdS_S_S_S_id_param_3,
	.param .u64 .ptr .align 1 _Z14buoyancyKernelPdS_S_S_S_id_param_4,
	.param .u32 _Z14buoyancyKernelPdS_S_S_S_id_param_5,
	.param .f64 _Z14buoyancyKernelPdS_S_S_S_id_param_6
)
{
	.reg .pred 	%p<4>;
	.reg .b32 	%r<9>;
	.reg .b64 	%rd<17>;
	.reg .b64 	%fd<31>;

	ld.param.u64 	%rd1, [_Z14buoyancyKernelPdS_S_S_S_id_param_0];
	ld.param.u64 	%rd2, [_Z14buoyancyKernelPdS_S_S_S_id_param_1];
	ld.param.u64 	%rd3, [_Z14buoyancyKernelPdS_S_S_S_id_param_2];
	ld.param.u64 	%rd4, [_Z14buoyancyKernelPdS_S_S_S_id_param_3];
	ld.param.u64 	%rd5, [_Z14buoyancyKernelPdS_S_S_S_id_param_4];
	ld.param.u32 	%r2, [_Z14buoyancyKernelPdS_S_S_S_id_param_5];
	ld.param.f64 	%fd1, [_Z14buoyancyKernelPdS_S_S_S_id_param_6];
	mov.u32 	%r3, %ctaid.x;
	mov.u32 	%r4, %ntid.x;
	mov.u32 	%r5, %tid.x;
	mad.lo.s32 	%r1, %r3, %r4, %r5;
	mul.lo.s32 	%r6, %r2, %r2;
	mul.lo.s32 	%r7, %r6, %r2;
	setp.ge.s32 	%p1, %r1, %r7;
	setp.lt.s32 	%p2, %r1, 0;
	or.pred  	%p3, %p2, %p1;
	@%p3 bra 	$L__BB0_2;
	cvta.to.global.u64 	%rd6, %rd1;
	cvta.to.global.u64 	%rd7, %rd2;
	cvta.to.global.u64 	%rd8, %rd3;
	cvta.to.global.u64 	%rd9, %rd4;
	cvta.to.global.u64 	%rd10, %rd5;
	mul.lo.s32 	%r8, %r1, 3;
	mul.wide.u32 	%rd11, %r8, 8;
	add.s64 	%rd12, %rd9, %rd11;
	mul.wide.u32 	%rd13, %r1, 8;
	add.s64 	%rd14, %rd6, %rd13;
	ld.global.f64 	%fd2, [%rd14];
	fma.rn.f64 	%fd3, %fd2, 0d4024000000000000, 0d4071126666666666;
	add.s64 	%rd15, %rd7, %rd13;
	ld.global.f64 	%fd4, [%rd15];
	add.f64 	%fd5, %fd4, 0d3FF0000000000000;
	div.rn.f64 	%fd6, %fd4, %fd5;
	mov.f64 	%fd7, 0d3FF0000000000000;
	sub.f64 	%fd8, %fd7, %fd6;
	mul.f64 	%fd9, %fd8, 0d403CF5C28F5C28F6;
	fma.rn.f64 	%fd10, %fd6, 0d4032051EB851EB85, %fd9;
	add.s64 	%rd16, %rd8, %rd13;
	ld.global.f64 	%fd11, [%rd16];
	fma.rn.f64 	%fd12, %fd11, 0dC008000000000000, 0d4041800000000000;
	add.f64 	%fd13, %fd12, 0d4071126666666666;
	mul.f64 	%fd14, %fd3, 0d403CF5C28F5C28F6;
	mul.f64 	%fd15, %fd13, %fd10;
	div.rn.f64 	%fd16, %fd14, %fd15;
	add.f64 	%fd17, %fd16, 0dBFF0000000000000;
	ld.global.f64 	%fd18, [%rd12+8];
	fma.rn.f64 	%fd19, %fd1, %fd17, %fd18;
	st.global.f64 	[%rd12+8], %fd19;
	ld.global.f64 	%fd20, [%rd10];
	mul.f64 	%fd21, %fd20, 0d3FB999999999999A;
	ld.global.f64 	%fd22, [%rd12];
	fma.rn.f64 	%fd23, %fd1, %fd21, %fd22;
	st.global.f64 	[%rd12], %fd23;
	ld.global.f64 	%fd24, [%rd10+8];
	mul.f64 	%fd25, %fd24, 0d3FB999999999999A;
	fma.rn.f64 	%fd26, %fd1, %fd25, %fd19;
	st.global.f64 	[%rd12+8], %fd26;
	ld.global.f64 	%fd27, [%rd10+16];
	mul.f64 	%fd28, %fd27, 0d3FB999999999999A;
	ld.global.f64 	%fd29, [%rd12+16];
	fma.rn.f64 	%fd30, %fd1, %fd28, %fd29;
	st.global.f64 	[%rd12+16], %fd30;
$L__BB0_2:
	ret;

}
	// .globl	_Z12advectKernelPdPiS_idd
.visible .entry _Z12advectKernelPdPiS_idd(
	.param .u64 .ptr .align 1 _Z12advectKernelPdPiS_idd_param_0,
	.param .u64 .ptr .align 1 _Z12advectKernelPdPiS_idd_param_1,
	.param .u64 .ptr .align 1 _Z12advectKernelPdPiS_idd_param_2,
	.param .u32 _Z12advectKernelPdPiS_idd_param_3,
	.param .f64 _Z12advectKernelPdPiS_idd_param_4,
	.param .f64 _Z12advectKernelPdPiS_idd_param_5
)
{
	.reg .pred 	%p<65>;
	.reg .b32 	%r<35>;
	.reg .b64 	%rd<23>;
	.reg .b64 	%fd<48>;

	ld.param.u64 	%rd9, [_Z12advectKernelPdPiS_idd_param_0];
	ld.param.u64 	%rd7, [_Z12advectKernelPdPiS_idd_param_1];
	ld.param.u64 	%rd8, [_Z12advectKernelPdPiS_idd_param_2];
	ld.param.u32 	%r6, [_Z12advectKernelPdPiS_idd_param_3];
	ld.param.f64 	%fd13, [_Z12advectKernelPdPiS_idd_param_4];
	ld.param.f64 	%fd14, [_Z12advectKernelPdPiS_idd_param_5];
	cvta.to.global.u64 	%rd1, %rd9;
	mov.u32 	%r7, %ctaid.x;
	mov.u32 	%r8, %ntid.x;
	mov.u32 	%r9, %tid.x;
	mad.lo.s32 	%r1, %r7, %r8, %r9;
	mul.lo.s32 	%r10, %r6, %r6;
	mul.lo.s32 	%r11, %r10, %r6;
	setp.ge.s32 	%p2, %r1, %r11;
	setp.lt.s32 	%p3, %r1, 0;
	or.pred  	%p4, %p3, %p2;
	@%p4 bra 	$L__BB1_14;
	cvta.to.global.u64 	%rd10, %rd7;
	cvta.to.global.u64 	%rd2, %rd8;
	mul.lo.s32 	%r12, %r1, 3;
	cvt.u64.u32 	%rd3, %r12;
	mul.wide.u32 	%rd11, %r12, 4;
	add.s64 	%rd12, %rd10, %rd11;
	ld.global.u32 	%r2, [%rd12];
	ld.global.u32 	%r13, [%rd12+4];
	ld.global.u32 	%r14, [%rd12+8];
	setp.lt.s32 	%p5, %r2, 1;
	setp.lt.s32 	%p6, %r13, 0;
	or.pred  	%p7, %p5, %p6;
	setp.lt.s32 	%p8, %r14, 0;
	or.pred  	%p9, %p7, %p8;
	setp.ge.s32 	%p10, %r2, %r6;
	or.pred  	%p11, %p10, %p9;
	add.s32 	%r5, %r6, -2;
	setp.gt.s32 	%p12, %r13, %r5;
	or.pred  	%p13, %p11, %p12;
	setp.gt.s32 	%p14, %r14, %r5;
	or.pred  	%p15, %p13, %p14;
	mov.f64 	%fd42, 0d0000000000000000;
	@%p15 bra 	$L__BB1_3;
	add.s32 	%r15, %r2, -1;
	mad.lo.s32 	%r16, %r15, %r6, %r13;
	mad.lo.s32 	%r17, %r16, %r6, %r14;
	mul.lo.s32 	%r18, %r17, 3;
	mul.wide.s32 	%rd13, %r18, 8;
	add.s64 	%rd14, %rd1, %rd13;
	ld.global.f64 	%fd42, [%rd14];
$L__BB1_3:
	setp.gt.s32 	%p16, %r14, %r5;
	setp.gt.s32 	%p17, %r13, %r5;
	setp.lt.s32 	%p18, %r14, 0;
	setp.lt.s32 	%p19, %r13, 0;
	setp.lt.s32 	%p20, %r2, -1;
	or.pred  	%p21, %p20, %p19;
	or.pred  	%p22, %p21, %p18;
	setp.ge.s32 	%p23, %r2, %r5;
	or.pred  	%p24, %p22, %p23;
	or.pred  	%p25, %p24, %p17;
	or.pred  	%p26, %p25, %p16;
	mov.f64 	%fd43, 0d0000000000000000;
	@%p26 bra 	$L__BB1_5;
	mad.lo.s32 	%r19, %r6, %r2, %r6;
	add.s32 	%r20, %r19, %r13;
	mad.lo.s32 	%r21, %r20, %r6, %r14;
	mul.lo.s32 	%r22, %r21, 3;
	mul.wide.s32 	%rd15, %r22, 8;
	add.s64 	%rd16, %rd1, %rd15;
	ld.global.f64 	%fd43, [%rd16];
$L__BB1_5:
	shl.b64 	%rd17, %rd3, 3;
	add.s64 	%rd4, %rd1, %rd17;
	add.s64 	%rd5, %rd2, %rd17;
	setp.gt.s32 	%p27, %r14, %r5;
	setp.lt.s32 	%p28, %r14, 0;
	ld.global.f64 	%fd18, [%rd4];
	sub.f64 	%fd19, %fd43, %fd42;
	mul.f64 	%fd20, %fd19, 0dBFEE666666666666;
	mul.f64 	%fd21, %fd20, 0d3FE0000000000000;
	div.rn.f64 	%fd22, %fd21, %fd13;
	mul.f64 	%fd23, %fd18, %fd22;
	fma.rn.f64 	%fd24, %fd14, %fd23, %fd18;
	st.global.f64 	[%rd5], %fd24;
	setp.lt.s32 	%p29, %r2, 0;
	setp.lt.s32 	%p30, %r13, 1;
	or.pred  	%p31, %p29, %p30;
	or.pred  	%p32, %p31, %p28;
	setp.gt.s32 	%p33, %r2, %r5;
	or.pred  	%p34, %p32, %p33;
	setp.ge.s32 	%p35, %r13, %r6;
	or.pred  	%p36, %p34, %p35;
	or.pred  	%p37, %p36, %p27;
	mov.f64 	%fd44, 0d0000000000000000;
	@%p37 bra 	$L__BB1_7;
	mad.lo.s32 	%r23, %r2, %r6, %r13;
	add.s32 	%r24, %r23, -1;
	mad.lo.s32 	%r25, %r24, %r6, %r14;
	mul.lo.s32 	%r26, %r25, 3;
	mul.wide.s32 	%rd18, %r26, 8;
	add.s64 	%rd19, %rd1, %rd18;
	ld.global.f64 	%fd44, [%rd19+8];
$L__BB1_7:
	setp.gt.s32 	%p38, %r2, %r5;
	setp.lt.s32 	%p39, %r2, 0;
	setp.gt.s32 	%p40, %r14, %r5;
	setp.lt.s32 	%p41, %r14, 0;
	setp.lt.s32 	%p42, %r13, -1;
	or.pred  	%p43, %p39, %p42;
	or.pred  	%p44, %p43, %p41;
	or.pred  	%p45, %p44, %p38;
	setp.ge.s32 	%p46, %r13, %r5;
	or.pred  	%p47, %p45, %p46;
	or.pred  	%p48, %p47, %p40;
	mov.f64 	%fd45, 0d0000000000000000;
	@%p48 bra 	$L__BB1_9;
	mad.lo.s32 	%r27, %r2, %r6, %r13;
	mad.lo.s32 	%r28, %r6, %r27, %r6;
	add.s32 	%r29, %r28, %r14;
	mul.lo.s32 	%r30, %r29, 3;
	mul.wide.s32 	%rd20, %r30, 8;
	add.s64 	%rd21, %rd1, %rd20;
	ld.global.f64 	%fd45, [%rd21+8];
$L__BB1_9:
	setp.gt.s32 	%p49, %r2, %r5;
	or.b32  	%r31, %r2, %r13;
	setp.gt.s32 	%p50, %r13, %r5;
	ld.global.f64 	%fd27, [%rd4+8];
	sub.f64 	%fd28, %fd45, %fd44;
	mul.f64 	%fd29, %fd28, 0dBFEE666666666666;
	mul.f64 	%fd30, %fd29, 0d3FE0000000000000;
	div.rn.f64 	%fd31, %fd30, %fd13;
	mul.f64 	%fd32, %fd27, %fd31;
	fma.rn.f64 	%fd33, %fd14, %fd32, %fd27;
	st.global.f64 	[%rd5+8], %fd33;
	setp.lt.s32 	%p1, %r31, 0;
	setp.lt.s32 	%p51, %r14, 1;
	or.pred  	%p52, %p1, %p51;
	or.pred  	%p53, %p52, %p49;
	or.pred  	%p54, %p53, %p50;
	setp.ge.s32 	%p55, %r14, %r6;
	or.pred  	%p56, %p54, %p55;
	mad.lo.s32 	%r32, %r2, %r6, %r13;
	mad.lo.s32 	%r33, %r32, %r6, %r14;
	mad.lo.s32 	%r34, %r33, 3, -3;
	mul.wide.s32 	%rd22, %r34, 8;
	add.s64 	%rd6, %rd1, %rd22;
	mov.f64 	%fd46, 0d0000000000000000;
	@%p56 bra 	$L__BB1_11;
	ld.global.f64 	%fd46, [%rd6+16];
$L__BB1_11:
	setp.gt.s32 	%p57, %r2, %r5;
	setp.gt.s32 	%p58, %r13, %r5;
	setp.lt.s32 	%p59, %r14, -1;
	or.pred  	%p60, %p1, %p59;
	or.pred  	%p61, %p60, %p57;
	or.pred  	%p62, %p61, %p58;
	setp.ge.s32 	%p63, %r14, %r5;
	or.pred  	%p64, %p62, %p63;
	mov.f64 	%fd47, 0d0000000000000000;
	@%p64 bra 	$L__BB1_13;
	ld.global.f64 	%fd47, [%rd6+64];
$L__BB1_13:
	ld.global.f64 	%fd35, [%rd4+16];
	sub.f64 	%fd36, %fd47, %fd46;
	mul.f64 	%fd37, %fd36, 0dBFEE666666666666;
	mul.f64 	%fd38, %fd37, 0d3FE0000000000000;
	div.rn.f64 	%fd39, %fd38, %fd13;
	mul.f64 	%fd40, %fd35, %fd39;
	fma.rn.f64 	%fd41, %fd14, %fd40, %fd35;
	st.global.f64 	[%rd5+16], %fd41;
$L__BB1_14:
	ret;

}
	// .globl	_Z15viscosityKernelPdPiS_didd
.visible .entry _Z15viscosityKernelPdPiS_didd(
	.param .u64 .ptr .align 1 _Z15viscosityKernelPdPiS_didd_param_0,
	.param .u64 .ptr .align 1 _Z15viscosityKernelPdPiS_didd_param_1,
	.param .u64 .ptr .align 1 _Z15viscosityKernelPdPiS_didd_param_2,
	.param .f64 _Z15viscosityKernelPdPiS_didd_param_3,
	.param .u32 _Z15viscosityKernelPdPiS_didd_param_4,
	.param .f64 _Z15viscosityKernelPdPiS_didd_param_5,
	.param .f64 _Z15viscosityKernelPdPiS_didd_param_6
)
{
	.reg .pred 	%p<66>;
	.reg .b32 	%r<38>;
	.reg .b64 	%rd<25>;
	.reg .b64 	%fd<46>;

	ld.param.u64 	%rd8, [_Z15viscosityKernelPdPiS_didd_param_0];
	ld.param.u64 	%rd6, [_Z15viscosityKernelPdPiS_didd_param_1];
	ld.param.u64 	%rd7, [_Z15viscosityKernelPdPiS_didd_param_2];
	ld.param.f64 	%fd14, [_Z15viscosityKernelPdPiS_didd_param_3];
	ld.param.u32 	%r6, [_Z15viscosityKernelPdPiS_didd_param_4];
	ld.param.f64 	%fd15, [_Z15viscosityKernelPdPiS_didd_param_5];
	ld.param.f64 	%fd16, [_Z15viscosityKernelPdPiS_didd_param_6];
	cvta.to.global.u64 	%rd1, %rd8;
	mov.u32 	%r7, %ctaid.x;
	mov.u32 	%r8, %ntid.x;
	mov.u32 	%r9, %tid.x;
	mad.lo.s32 	%r1, %r7, %r8, %r9;
	mul.lo.s32 	%r10, %r6, %r6;
	mul.lo.s32 	%r11, %r10, %r6;
	setp.ge.s32 	%p2, %r1, %r11;
	setp.lt.s32 	%p3, %r1, 0;
	or.pred  	%p4, %p3, %p2;
	@%p4 bra 	$L__BB2_16;
	cvta.to.global.u64 	%rd9, %rd6;
	cvta.to.global.u64 	%rd10, %rd7;
	mul.lo.s32 	%r12, %r1, 3;
	cvt.u64.u32 	%rd2, %r12;
	mul.wide.u32 	%rd11, %r12, 4;
	add.s64 	%rd12, %rd9, %rd11;
	mul.wide.u32 	%rd13, %r12, 8;
	add.s64 	%rd3, %rd10, %rd13;
	ld.global.u32 	%r2, [%rd12];
	ld.global.u32 	%r13, [%rd12+4];
	ld.global.u32 	%r14, [%rd12+8];
	add.s32 	%r15, %r6, -1;
	max.s32 	%r16, %r2, %r13;
	max.s32 	%r17, %r16, %r14;
	setp.ge.s32 	%p5, %r17, %r15;
	@%p5 bra 	$L__BB2_15;
	mul.f64 	%fd18, %fd14, %fd16;
	div.rn.f64 	%fd19, %fd18, %fd15;
	div.rn.f64 	%fd1, %fd19, %fd15;
	setp.lt.s32 	%p6, %r2, -1;
	setp.lt.s32 	%p7, %r13, 0;
	or.pred  	%p8, %p6, %p7;
	setp.lt.s32 	%p9, %r14, 0;
	or.pred  	%p10, %p8, %p9;
	add.s32 	%r5, %r6, -2;
	setp.ge.s32 	%p11, %r2, %r5;
	or.pred  	%p12, %p10, %p11;
	setp.gt.s32 	%p13, %r13, %r5;
	or.pred  	%p14, %p12, %p13;
	setp.gt.s32 	%p15, %r14, %r5;
	or.pred  	%p16, %p14, %p15;
	mov.f64 	%fd40, 0d0000000000000000;
	@%p16 bra 	$L__BB2_4;
	mad.lo.s32 	%r18, %r6, %r2, %r6;
	add.s32 	%r19, %r18, %r13;
	mad.lo.s32 	%r20, %r19, %r6, %r14;
	mul.lo.s32 	%r21, %r20, 3;
	mul.wide.s32 	%rd15, %r21, 8;
	add.s64 	%rd16, %rd1, %rd15;
	ld.global.f64 	%fd40, [%rd16];
$L__BB2_4:
	setp.gt.s32 	%p17, %r14, %r5;
	setp.gt.s32 	%p18, %r13, %r5;
	setp.lt.s32 	%p19, %r14, 0;
	setp.lt.s32 	%p20, %r13, 0;
	setp.lt.s32 	%p21, %r2, 1;
	or.pred  	%p22, %p21, %p20;
	or.pred  	%p23, %p22, %p19;
	setp.ge.s32 	%p24, %r2, %r6;
	or.pred  	%p25, %p24, %p23;
	or.pred  	%p26, %p25, %p18;
	or.pred  	%p27, %p26, %p17;
	mov.f64 	%fd41, 0d0000000000000000;
	@%p27 bra 	$L__BB2_6;
	add.s32 	%r22, %r2, -1;
	mad.lo.s32 	%r23, %r22, %r6, %r13;
	mad.lo.s32 	%r24, %r23, %r6, %r14;
	mul.lo.s32 	%r25, %r24, 3;
	mul.wide.s32 	%rd17, %r25, 8;
	add.s64 	%rd18, %rd1, %rd17;
	ld.global.f64 	%fd41, [%rd18];
$L__BB2_6:
	shl.b64 	%rd19, %rd2, 3;
	add.s64 	%rd4, %rd1, %rd19;
	setp.gt.s32 	%p28, %r14, %r5;
	setp.lt.s32 	%p29, %r14, 0;
	ld.global.f64 	%fd22, [%rd4];
	sub.f64 	%fd23, %fd40, %fd22;
	sub.f64 	%fd24, %fd22, %fd41;
	sub.f64 	%fd25, %fd23, %fd24;
	fma.rn.f64 	%fd26, %fd1, %fd25, %fd22;
	st.global.f64 	[%rd3], %fd26;
	setp.lt.s32 	%p30, %r2, 0;
	setp.lt.s32 	%p31, %r13, -1;
	or.pred  	%p32, %p30, %p31;
	or.pred  	%p33, %p32, %p29;
	setp.gt.s32 	%p34, %r2, %r5;
	or.pred  	%p35, %p33, %p34;
	setp.ge.s32 	%p36, %r13, %r5;
	or.pred  	%p37, %p35, %p36;
	or.pred  	%p38, %p37, %p28;
	mov.f64 	%fd42, 0d0000000000000000;
	@%p38 bra 	$L__BB2_8;
	mad.lo.s32 	%r26, %r2, %r6, %r13;
	mad.lo.s32 	%r27, %r6, %r26, %r6;
	add.s32 	%r28, %r27, %r14;
	mul.lo.s32 	%r29, %r28, 3;
	mul.wide.s32 	%rd20, %r29, 8;
	add.s64 	%rd21, %rd1, %rd20;
	ld.global.f64 	%fd42, [%rd21+8];
$L__BB2_8:
	setp.gt.s32 	%p39, %r2, %r5;
	setp.lt.s32 	%p40, %r2, 0;
	setp.gt.s32 	%p41, %r14, %r5;
	setp.lt.s32 	%p42, %r14, 0;
	setp.lt.s32 	%p43, %r13, 1;
	or.pred  	%p44, %p40, %p43;
	or.pred  	%p45, %p44, %p42;
	or.pred  	%p46, %p45, %p39;
	setp.ge.s32 	%p47, %r13, %r6;
	or.pred  	%p48, %p46, %p47;
	or.pred  	%p49, %p48, %p41;
	mov.f64 	%fd43, 0d0000000000000000;
	@%p49 bra 	$L__BB2_10;
	mad.lo.s32 	%r30, %r2, %r6, %r13;
	add.s32 	%r31, %r30, -1;
	mad.lo.s32 	%r32, %r31, %r6, %r14;
	mul.lo.s32 	%r33, %r32, 3;
	mul.wide.s32 	%rd22, %r33, 8;
	add.s64 	%rd23, %rd1, %rd22;
	ld.global.f64 	%fd43, [%rd23+8];
$L__BB2_10:
	setp.gt.s32 	%p50, %r2, %r5;
	or.b32  	%r34, %r2, %r13;
	setp.gt.s32 	%p51, %r13, %r5;
	ld.global.f64 	%fd29, [%rd4+8];
	sub.f64 	%fd30, %fd42, %fd29;
	sub.f64 	%fd31, %fd29, %fd43;
	sub.f64 	%fd32, %fd30, %fd31;
	fma.rn.f64 	%fd33, %fd1, %fd32, %fd29;
	st.global.f64 	[%rd3+8], %fd33;
	setp.lt.s32 	%p1, %r34, 0;
	setp.lt.s32 	%p52, %r14, -1;
	or.pred  	%p53, %p1, %p52;
	or.pred  	%p54, %p53, %p50;
	or.pred  	%p55, %p54, %p51;
	setp.ge.s32 	%p56, %r14, %r5;
	or.pred  	%p57, %p55, %p56;
	mad.lo.s32 	%r35, %r2, %r6, %r13;
	mad.lo.s32 	%r36, %r35, %r6, %r14;
	mad.lo.s32 	%r37, %r36, 3, 3;
	mul.wide.s32 	%rd24, %r37, 8;
	add.s64 	%rd5, %rd1, %rd24;
	mov.f64 	%fd44, 0d0000000000000000;
	@%p57 bra 	$L__BB2_12;
	ld.global.f64 	%fd44, [%rd5+16];
$L__BB2_12:
	setp.gt.s32 	%p58, %r2, %r5;
	setp.gt.s32 	%p59, %r13, %r5;
	setp.lt.s32 	%p60, %r14, 1;
	or.pred  	%p61, %p1, %p60;
	or.pred  	%p62, %p61, %p58;
	or.pred  	%p63, %p62, %p59;
	setp.ge.s32 	%p64, %r14, %r6;
	or.pred  	%p65, %p63, %p64;
	mov.f64 	%fd45, 0d0000000000000000;
	@%p65 bra 	$L__BB2_14;
	ld.global.f64 	%fd45, [%rd5+-32];
$L__BB2_14:
	ld.global.f64 	%fd35, [%rd4+16];
	sub.f64 	%fd36, %fd44, %fd35;
	sub.f64 	%fd37, %fd35, %fd45;
	sub.f64 	%fd38, %fd36, %fd37;
	fma.rn.f64 	%fd39, %fd1, %fd38, %fd35;
	st.global.f64 	[%rd3+16], %fd39;
	bra.uni 	$L__BB2_16;
$L__BB2_15:
	mov.b64 	%rd14, 0;
	st.global.u64 	[%rd3], %rd14;
	st.global.u64 	[%rd3+8], %rd14;
	st.global.u64 	[%rd3+16], %rd14;
$L__BB2_16:
	ret;

}
	// .globl	_Z19pre_vorticityKernelPdPiS_S_idd
.visible .entry _Z19pre_vorticityKernelPdPiS_S_idd(
	.param .u64 .ptr .align 1 _Z19pre_vorticityKernelPdPiS_S_idd_param_0,
	.param .u64 .ptr .align 1 _Z19pre_vorticityKernelPdPiS_S_idd_param_1,
	.param .u64 .ptr .align 1 _Z19pre_vorticityKernelPdPiS_S_idd_param_2,
	.param .u64 .ptr .align 1 _Z19pre_vorticityKernelPdPiS_S_idd_param_3,
	.param .u32 _Z19pre_vorticityKernelPdPiS_S_idd_param_4,
	.param .f64 _Z19pre_vorticityKernelPdPiS_S_idd_param_5,
	.param .f64 _Z19pre_vorticityKernelPdPiS_S_idd_param_6
)
{
	.reg .pred 	%p<225>;
	.reg .b32 	%r<57>;
	.reg .b64 	%rd<32>;
	.reg .b64 	%fd<132>;

	ld.param.u64 	%rd12, [_Z19pre_vorticityKernelPdPiS_S_idd_param_0];
	ld.param.u64 	%rd9, [_Z19pre_vorticityKernelPdPiS_S_idd_param_1];
	ld.param.u64 	%rd10, [_Z19pre_vorticityKernelPdPiS_S_idd_param_2];
	ld.param.u32 	%r11, [_Z19pre_vorticityKernelPdPiS_S_idd_param_4];
	cvta.to.global.u64 	%rd1, %rd12;
	mov.u32 	%r12, %ctaid.x;
	mov.u32 	%r13, %ntid.x;
	mov.u32 	%r14, %tid.x;
	mad.lo.s32 	%r1, %r12, %r13, %r14;
	mul.lo.s32 	%r15, %r11, %r11;
	mul.lo.s32 	%r16, %r15, %r11;
	setp.ge.s32 	%p4, %r1, %r16;
	setp.lt.s32 	%p5, %r1, 0;
	or.pred  	%p6, %p5, %p4;
	@%p6 bra 	$L__BB3_50;
	cvta.to.global.u64 	%rd13, %rd9;
	cvta.to.global.u64 	%rd14, %rd10;
	mul.lo.s32 	%r17, %r1, 3;
	mul.wide.u32 	%rd15, %r17, 4;
	add.s64 	%rd16, %rd13, %rd15;
	mul.wide.u32 	%rd17, %r17, 8;
	add.s64 	%rd2, %rd14, %rd17;
	ld.global.u32 	%r18, [%rd16];
	ld.global.u32 	%r19, [%rd16+4];
	ld.global.u32 	%r20, [%rd16+8];
	or.b32  	%r21, %r18, %r19;
	setp.lt.s32 	%p7, %r21, 0;
	setp.lt.s32 	%p8, %r20, -1;
	or.pred  	%p9, %p7, %p8;
	add.s32 	%r5, %r11, -2;
	setp.gt.s32 	%p10, %r18, %r5;
	or.pred  	%p11, %p9, %p10;
	setp.gt.s32 	%p12, %r19, %r5;
	or.pred  	%p13, %p11, %p12;
	setp.ge.s32 	%p14, %r20, %r5;
	or.pred  	%p15, %p13, %p14;
	mul.lo.s32 	%r6, %r18, %r11;
	add.s32 	%r22, %r6, %r19;
	add.s32 	%r7, %r20, 1;
	mad.lo.s32 	%r23, %r22, %r11, %r7;
	mul.lo.s32 	%r24, %r23, 3;
	mul.wide.s32 	%rd18, %r24, 8;
	add.s64 	%rd3, %rd1, %rd18;
	mov.f64 	%fd108, 0d0000000000000000;
	@%p15 bra 	$L__BB3_3;
	ld.global.f64 	%fd108, [%rd3+8];
$L__BB3_3:
	setp.ge.s32 	%p16, %r20, %r5;
	setp.gt.s32 	%p17, %r18, %r5;
	setp.lt.s32 	%p18, %r20, -1;
	setp.lt.s32 	%p19, %r18, 0;
	setp.lt.s32 	%p20, %r19, 1;
	or.pred  	%p21, %p19, %p20;
	or.pred  	%p22, %p21, %p18;
	or.pred  	%p23, %p22, %p17;
	setp.ge.s32 	%p24, %r19, %r11;
	or.pred  	%p25, %p23, %p24;
	or.pred  	%p26, %p25, %p16;
	add.s32 	%r8, %r19, -1;
	add.s32 	%r25, %r8, %r6;
	mad.lo.s32 	%r26, %r25, %r11, %r7;
	mul.lo.s32 	%r27, %r26, 3;
	mul.wide.s32 	%rd19, %r27, 8;
	add.s64 	%rd4, %rd1, %rd19;
	mov.f64 	%fd109, 0d0000000000000000;
	@%p26 bra 	$L__BB3_5;
	ld.global.f64 	%fd109, [%rd4+8];
$L__BB3_5:
	setp.gt.s32 	%p27, %r19, %r5;
	setp.gt.s32 	%p28, %r18, %r5;
	add.f64 	%fd5, %fd108, %fd109;
	setp.lt.s32 	%p29, %r20, 1;
	setp.lt.s32 	%p30, %r21, 0;
	or.pred  	%p31, %p30, %p29;
	or.pred  	%p32, %p31, %p28;
	or.pred  	%p33, %p32, %p27;
	setp.ge.s32 	%p34, %r20, %r11;
	or.pred  	%p35, %p33, %p34;
	mov.f64 	%fd110, 0d0000000000000000;
	@%p35 bra 	$L__BB3_7;
	ld.global.f64 	%fd110, [%rd3+-40];
$L__BB3_7:
	setp.ge.s32 	%p36, %r20, %r11;
	setp.lt.s32 	%p37, %r20, 1;
	setp.ge.s32 	%p38, %r19, %r11;
	setp.gt.s32 	%p39, %r18, %r5;
	sub.f64 	%fd8, %fd5, %fd110;
	setp.lt.s32 	%p40, %r18, 0;
	setp.lt.s32 	%p41, %r19, 1;
	or.pred  	%p42, %p40, %p41;
	or.pred  	%p43, %p42, %p37;
	or.pred  	%p44, %p43, %p39;
	or.pred  	%p45, %p44, %p38;
	or.pred  	%p1, %p45, %p36;
	mov.f64 	%fd111, 0d0000000000000000;
	@%p1 bra 	$L__BB3_9;
	ld.global.f64 	%fd111, [%rd4+-40];
$L__BB3_9:
	setp.gt.s32 	%p46, %r18, %r5;
	setp.lt.s32 	%p47, %r18, 0;
	sub.f64 	%fd11, %fd8, %fd111;
	setp.lt.s32 	%p48, %r19, -1;
	or.pred  	%p49, %p47, %p48;
	setp.lt.s32 	%p50, %r20, 0;
	or.pred  	%p51, %p49, %p50;
	or.pred  	%p52, %p51, %p46;
	setp.ge.s32 	%p53, %r19, %r5;
	or.pred  	%p54, %p52, %p53;
	setp.gt.s32 	%p55, %r20, %r5;
	or.pred  	%p56, %p54, %p55;
	add.s32 	%r29, %r19, %r6;
	mad.lo.s32 	%r30, %r11, %r29, %r11;
	add.s32 	%r31, %r30, %r20;
	mul.lo.s32 	%r32, %r31, 3;
	mul.wide.s32 	%rd20, %r32, 8;
	add.s64 	%rd5, %rd1, %rd20;
	mov.f64 	%fd112, 0d0000000000000000;
	@%p56 bra 	$L__BB3_11;
	ld.global.f64 	%fd112, [%rd5+16];
$L__BB3_11:
	setp.ge.s32 	%p57, %r19, %r5;
	setp.ge.s32 	%p58, %r20, %r11;
	setp.lt.s32 	%p59, %r20, 1;
	setp.gt.s32 	%p60, %r18, %r5;
	setp.lt.s32 	%p61, %r18, 0;
	setp.lt.s32 	%p62, %r19, -1;
	or.pred  	%p63, %p61, %p62;
	or.pred  	%p64, %p63, %p59;
	or.pred  	%p65, %p64, %p60;
	or.pred  	%p66, %p65, %p57;
	or.pred  	%p67, %p66, %p58;
	mov.f64 	%fd113, 0d0000000000000000;
	@%p67 bra 	$L__BB3_13;
	ld.global.f64 	%fd113, [%rd5+-8];
$L__BB3_13:
	setp.gt.s32 	%p68, %r20, %r5;
	setp.lt.s32 	%p69, %r20, 0;
	setp.ge.s32 	%p70, %r19, %r11;
	setp.gt.s32 	%p71, %r18, %r5;
	add.f64 	%fd16, %fd112, %fd113;
	setp.lt.s32 	%p72, %r18, 0;
	setp.lt.s32 	%p73, %r19, 1;
	or.pred  	%p74, %p72, %p73;
	or.pred  	%p75, %p74, %p69;
	or.pred  	%p76, %p75, %p71;
	or.pred  	%p77, %p76, %p70;
	or.pred  	%p78, %p77, %p68;
	mov.f64 	%fd114, 0d0000000000000000;
	@%p78 bra 	$L__BB3_15;
	ld.global.f64 	%fd114, [%rd4+-8];
$L__BB3_15:
	sub.f64 	%fd19, %fd16, %fd114;
	mov.f64 	%fd115, 0d0000000000000000;
	@%p1 bra 	$L__BB3_17;
	ld.global.f64 	%fd115, [%rd4+-32];
$L__BB3_17:
	ld.param.f64 	%fd105, [_Z19pre_vorticityKernelPdPiS_S_idd_param_5];
	setp.gt.s32 	%p79, %r20, %r5;
	setp.lt.s32 	%p80, %r20, 0;
	setp.gt.s32 	%p81, %r19, %r5;
	setp.lt.s32 	%p82, %r19, 0;
	sub.f64 	%fd76, %fd19, %fd115;
	sub.f64 	%fd77, %fd76, %fd11;
	mul.f64 	%fd78, %fd77, 0d3FD0000000000000;
	div.rn.f64 	%fd22, %fd78, %fd105;
	st.global.f64 	[%rd2], %fd22;
	setp.lt.s32 	%p83, %r18, -1;
	or.pred  	%p84, %p83, %p82;
	or.pred  	%p85, %p84, %p80;
	setp.ge.s32 	%p86, %r18, %r5;
	or.pred  	%p87, %p85, %p86;
	or.pred  	%p88, %p87, %p81;
	or.pred  	%p89, %p88, %p79;
	mad.lo.s32 	%r9, %r11, %r18, %r11;
	add.s32 	%r33, %r9, %r19;
	mad.lo.s32 	%r34, %r33, %r11, %r20;
	mul.lo.s32 	%r35, %r34, 3;
	mul.wide.s32 	%rd21, %r35, 8;
	add.s64 	%rd6, %rd1, %rd21;
	mov.f64 	%fd116, 0d0000000000000000;
	@%p89 bra 	$L__BB3_19;
	ld.global.f64 	%fd116, [%rd6+16];
$L__BB3_19:
	setp.ge.s32 	%p90, %r18, %r5;
	setp.ge.s32 	%p91, %r20, %r11;
	setp.lt.s32 	%p92, %r20, 1;
	setp.gt.s32 	%p93, %r19, %r5;
	setp.lt.s32 	%p94, %r18, -1;
	setp.lt.s32 	%p95, %r19, 0;
	or.pred  	%p96, %p94, %p95;
	or.pred  	%p97, %p96, %p92;
	or.pred  	%p98, %p97, %p90;
	or.pred  	%p99, %p98, %p93;
	or.pred  	%p100, %p99, %p91;
	mov.f64 	%fd117, 0d0000000000000000;
	@%p100 bra 	$L__BB3_21;
	ld.global.f64 	%fd117, [%rd6+-8];
$L__BB3_21:
	setp.gt.s32 	%p101, %r20, %r5;
	setp.lt.s32 	%p102, %r20, 0;
	setp.gt.s32 	%p103, %r19, %r5;
	setp.lt.s32 	%p104, %r19, 0;
	add.f64 	%fd27, %fd116, %fd117;
	setp.lt.s32 	%p105, %r18, 1;
	or.pred  	%p106, %p105, %p104;
	or.pred  	%p107, %p106, %p102;
	setp.ge.s32 	%p108, %r18, %r11;
	or.pred  	%p109, %p108, %p107;
	or.pred  	%p110, %p109, %p103;
	or.pred  	%p2, %p110, %p101;
	add.s32 	%r36, %r18, -1;
	mul.lo.s32 	%r10, %r36, %r11;
	add.s32 	%r37, %r10, %r19;
	mad.lo.s32 	%r38, %r37, %r11, %r20;
	mul.lo.s32 	%r39, %r38, 3;
	mul.wide.s32 	%rd22, %r39, 8;
	add.s64 	%rd7, %rd1, %rd22;
	mov.f64 	%fd118, 0d0000000000000000;
	@%p2 bra 	$L__BB3_23;
	ld.global.f64 	%fd118, [%rd7+16];
$L__BB3_23:
	setp.ge.s32 	%p111, %r18, %r11;
	setp.ge.s32 	%p112, %r20, %r11;
	setp.lt.s32 	%p113, %r20, 1;
	setp.gt.s32 	%p114, %r19, %r5;
	sub.f64 	%fd30, %fd27, %fd118;
	setp.lt.s32 	%p115, %r18, 1;
	setp.lt.s32 	%p116, %r19, 0;
	or.pred  	%p117, %p115, %p116;
	or.pred  	%p118, %p117, %p113;
	or.pred  	%p119, %p111, %p118;
	or.pred  	%p120, %p119, %p114;
	or.pred  	%p121, %p120, %p112;
	mov.f64 	%fd119, 0d0000000000000000;
	@%p121 bra 	$L__BB3_25;
	ld.global.f64 	%fd119, [%rd7+-8];
$L__BB3_25:
	sub.f64 	%fd33, %fd30, %fd119;
	or.b32  	%r40, %r18, %r19;
	setp.lt.s32 	%p122, %r40, 0;
	setp.lt.s32 	%p123, %r20, -1;
	or.pred  	%p124, %p122, %p123;
	setp.gt.s32 	%p125, %r18, %r5;
	or.pred  	%p126, %p124, %p125;
	or.pred  	%p128, %p126, %p114;
	setp.ge.s32 	%p129, %r20, %r5;
	or.pred  	%p130, %p128, %p129;
	mov.f64 	%fd120, 0d0000000000000000;
	@%p130 bra 	$L__BB3_27;
	ld.global.f64 	%fd120, [%rd3];
$L__BB3_27:
	setp.ge.s32 	%p131, %r18, %r11;
	setp.ge.s32 	%p132, %r20, %r5;
	setp.gt.s32 	%p133, %r19, %r5;
	setp.lt.s32 	%p134, %r20, -1;
	setp.lt.s32 	%p135, %r18, 1;
	setp.lt.s32 	%p136, %r19, 0;
	or.pred  	%p137, %p135, %p136;
	or.pred  	%p138, %p137, %p134;
	or.pred  	%p139, %p131, %p138;
	or.pred  	%p140, %p139, %p133;
	or.pred  	%p141, %p140, %p132;
	mov.f64 	%fd121, 0d0000000000000000;
	@%p141 bra 	$L__BB3_29;
	ld.global.f64 	%fd121, [%rd7+24];
$L__BB3_29:
	add.f64 	%fd38, %fd120, %fd121;
	or.b32  	%r41, %r18, %r19;
	setp.lt.s32 	%p142, %r41, 0;
	setp.lt.s32 	%p143, %r20, 1;
	or.pred  	%p144, %p142, %p143;
	setp.gt.s32 	%p145, %r18, %r5;
	or.pred  	%p146, %p144, %p145;
	or.pred  	%p148, %p146, %p133;
	setp.ge.s32 	%p149, %r20, %r11;
	or.pred  	%p150, %p148, %p149;
	mov.f64 	%fd122, 0d0000000000000000;
	@%p150 bra 	$L__BB3_31;
	ld.global.f64 	%fd122, [%rd3+-48];
$L__BB3_31:
	sub.f64 	%fd41, %fd38, %fd122;
	setp.lt.s32 	%p153, %r19, 0;
	or.pred  	%p154, %p135, %p153;
	or.pred  	%p156, %p154, %p143;
	or.pred  	%p157, %p131, %p156;
	or.pred  	%p159, %p157, %p133;
	or.pred  	%p161, %p159, %p149;
	mov.f64 	%fd123, 0d0000000000000000;
	@%p161 bra 	$L__BB3_33;
	ld.global.f64 	%fd123, [%rd7+-24];
$L__BB3_33:
	ld.param.f64 	%fd106, [_Z19pre_vorticityKernelPdPiS_S_idd_param_5];
	sub.f64 	%fd87, %fd41, %fd123;
	sub.f64 	%fd88, %fd87, %fd33;
	mul.f64 	%fd89, %fd88, 0d3FD0000000000000;
	div.rn.f64 	%fd90, %fd89, %fd106;
	st.global.f64 	[%rd2+8], %fd90;
	mul.f64 	%fd91, %fd90, %fd90;
	fma.rn.f64 	%fd44, %fd22, %fd22, %fd91;
	setp.lt.s32 	%p162, %r18, 0;
	setp.lt.s32 	%p163, %r19, -1;
	or.pred  	%p164, %p162, %p163;
	setp.lt.s32 	%p165, %r20, 0;
	or.pred  	%p166, %p164, %p165;
	setp.gt.s32 	%p167, %r18, %r5;
	or.pred  	%p168, %p166, %p167;
	setp.ge.s32 	%p169, %r19, %r5;
	or.pred  	%p170, %p168, %p169;
	setp.gt.s32 	%p171, %r20, %r5;
	or.pred  	%p172, %p170, %p171;
	mov.f64 	%fd124, 0d0000000000000000;
	@%p172 bra 	$L__BB3_35;
	ld.global.f64 	%fd124, [%rd5];
$L__BB3_35:
	setp.ge.s32 	%p173, %r18, %r11;
	setp.lt.s32 	%p174, %r18, 1;
	setp.gt.s32 	%p175, %r20, %r5;
	setp.ge.s32 	%p176, %r19, %r5;
	setp.lt.s32 	%p177, %r20, 0;
	setp.lt.s32 	%p178, %r19, -1;
	or.pred  	%p179, %p174, %p178;
	or.pred  	%p180, %p179, %p177;
	or.pred  	%p181, %p173, %p180;
	or.pred  	%p182, %p181, %p176;
	or.pred  	%p183, %p182, %p175;
	mov.f64 	%fd125, 0d0000000000000000;
	@%p183 bra 	$L__BB3_37;
	add.s32 	%r42, %r19, %r10;
	mad.lo.s32 	%r43, %r11, %r42, %r11;
	add.s32 	%r44, %r43, %r20;
	mul.lo.s32 	%r45, %r44, 3;
	mul.wide.s32 	%rd23, %r45, 8;
	add.s64 	%rd24, %rd1, %rd23;
	ld.global.f64 	%fd125, [%rd24];
$L__BB3_37:
	add.f64 	%fd49, %fd124, %fd125;
	setp.lt.s32 	%p184, %r18, 0;
	setp.lt.s32 	%p185, %r19, 1;
	or.pred  	%p186, %p184, %p185;
	or.pred  	%p188, %p186, %p177;
	setp.gt.s32 	%p189, %r18, %r5;
	or.pred  	%p190, %p188, %p189;
	setp.ge.s32 	%p191, %r19, %r11;
	or.pred  	%p192, %p190, %p191;
	or.pred  	%p194, %p192, %p175;
	mov.f64 	%fd126, 0d0000000000000000;
	@%p194 bra 	$L__BB3_39;
	ld.global.f64 	%fd126, [%rd4+-24];
$L__BB3_39:
	setp.ge.s32 	%p195, %r18, %r11;
	setp.gt.s32 	%p196, %r20, %r5;
	setp.lt.s32 	%p197, %r20, 0;
	setp.ge.s32 	%p198, %r19, %r11;
	sub.f64 	%fd52, %fd49, %fd126;
	min.s32 	%r46, %r18, %r19;
	setp.lt.s32 	%p199, %r46, 1;
	or.pred  	%p200, %p199, %p197;
	or.pred  	%p201, %p195, %p200;
	or.pred  	%p202, %p201, %p198;
	or.pred  	%p3, %p202, %p196;
	add.s32 	%r47, %r8, %r10;
	mad.lo.s32 	%r48, %r47, %r11, %r20;
	mul.lo.s32 	%r49, %r48, 3;
	mul.wide.s32 	%rd25, %r49, 8;
	add.s64 	%rd8, %rd1, %rd25;
	mov.f64 	%fd127, 0d0000000000000000;
	@%p3 bra 	$L__BB3_41;
	ld.global.f64 	%fd127, [%rd8];
$L__BB3_41:
	sub.f64 	%fd55, %fd52, %fd127;
	setp.lt.s32 	%p203, %r18, -1;
	setp.lt.s32 	%p204, %r19, 0;
	or.pred  	%p205, %p203, %p204;
	setp.lt.s32 	%p206, %r20, 0;
	or.pred  	%p207, %p205, %p206;
	setp.ge.s32 	%p208, %r18, %r5;
	or.pred  	%p209, %p207, %p208;
	setp.gt.s32 	%p210, %r19, %r5;
	or.pred  	%p211, %p209, %p210;
	setp.gt.s32 	%p212, %r20, %r5;
	or.pred  	%p213, %p211, %p212;
	mov.f64 	%fd128, 0d0000000000000000;
	@%p213 bra 	$L__BB3_43;
	ld.global.f64 	%fd128, [%rd6+8];
$L__BB3_43:
	setp.ge.s32 	%p214, %r18, %r5;
	setp.lt.s32 	%p215, %r18, -1;
	setp.gt.s32 	%p216, %r20, %r5;
	setp.lt.s32 	%p217, %r20, 0;
	setp.ge.s32 	%p218, %r19, %r11;
	setp.lt.s32 	%p219, %r19, 1;
	or.pred  	%p220, %p215, %p219;
	or.pred  	%p221, %p220, %p217;
	or.pred  	%p222, %p221, %p214;
	or.pred  	%p223, %p222, %p218;
	or.pred  	%p224, %p223, %p216;
	mov.f64 	%fd129, 0d0000000000000000;
	@%p224 bra 	$L__BB3_45;
	add.s32 	%r50, %r8, %r9;
	mad.lo.s32 	%r51, %r50, %r11, %r20;
	mul.lo.s32 	%r52, %r51, 3;
	mul.wide.s32 	%rd26, %r52, 8;
	add.s64 	%rd27, %rd1, %rd26;
	ld.global.f64 	%fd129, [%rd27+8];
$L__BB3_45:
	add.f64 	%fd60, %fd128, %fd129;
	mov.f64 	%fd130, 0d0000000000000000;
	@%p2 bra 	$L__BB3_47;
	ld.global.f64 	%fd130, [%rd7+8];
$L__BB3_47:
	sub.f64 	%fd63, %fd60, %fd130;
	mov.f64 	%fd131, 0d0000000000000000;
	@%p3 bra 	$L__BB3_49;
	ld.global.f64 	%fd131, [%rd8+8];
$L__BB3_49:
	ld.param.f64 	%fd107, [_Z19pre_vorticityKernelPdPiS_S_idd_param_5];
	ld.param.u64 	%rd31, [_Z19pre_vorticityKernelPdPiS_S_idd_param_3];
	sub.f64 	%fd99, %fd63, %fd131;
	sub.f64 	%fd100, %fd99, %fd55;
	mul.f64 	%fd101, %fd100, 0d3FD0000000000000;
	div.rn.f64 	%fd102, %fd101, %fd107;
	st.global.f64 	[%rd2+16], %fd102;
	fma.rn.f64 	%fd103, %fd102, %fd102, %fd44;
	sqrt.rn.f64 	%fd104, %fd103;
	cvta.to.global.u64 	%rd28, %rd31;
	mov.u32 	%r53, %ctaid.x;
	mov.u32 	%r54, %ntid.x;
	mov.u32 	%r55, %tid.x;
	mad.lo.s32 	%r56, %r53, %r54, %r55;
	mul.wide.u32 	%rd29, %r56, 8;
	add.s64 	%rd30, %rd28, %rd29;
	st.global.f64 	[%rd30], %fd104;
$L__BB3_50:
	ret;

}
	// .globl	_Z15vorticityKernelPdPiS_S_S_idd
.visible .entry _Z15vorticityKernelPdPiS_S_S_idd(
	.param .u64 .ptr .align 1 _Z15vorticityKernelPdPiS_S_S_idd_param_0,
	.param .u64 .ptr .align 1 _Z15vorticityKernelPdPiS_S_S_idd_param_1,
	.param .u64 .ptr .align 1 _Z15vorticityKernelPdPiS_S_S_idd_param_2,
	.param .u64 .ptr .align 1 _Z15vorticityKernelPdPiS_S_S_idd_param_3,
	.param .u64 .ptr .align 1 _Z15vorticityKernelPdPiS_S_S_idd_param_4,
	.param .u32 _Z15vorticityKernelPdPiS_S_S_idd_param_5,
	.param .f64 _Z15vorticityKernelPdPiS_S_S_idd_param_6,
	.param .f64 _Z15vorticityKernelPdPiS_S_S_idd_param_7
)
{
	.reg .pred 	%p<11>;
	.reg .b32 	%r<46>;
	.reg .b64 	%rd<34>;
	.reg .b64 	%fd<52>;

	ld.param.u64 	%rd5, [_Z15vorticityKernelPdPiS_S_S_idd_param_1];
	ld.param.u64 	%rd7, [_Z15vorticityKernelPdPiS_S_S_idd_param_3];
	ld.param.u64 	%rd8, [_Z15vorticityKernelPdPiS_S_S_idd_param_4];
	ld.param.u32 	%r3, [_Z15vorticityKernelPdPiS_S_S_idd_param_5];
	ld.param.f64 	%fd5, [_Z15vorticityKernelPdPiS_S_S_idd_param_6];
	ld.param.f64 	%fd6, [_Z15vorticityKernelPdPiS_S_S_idd_param_7];
	mov.u32 	%r4, %ctaid.x;
	mov.u32 	%r5, %ntid.x;
	mov.u32 	%r6, %tid.x;
	mad.lo.s32 	%r1, %r4, %r5, %r6;
	mul.lo.s32 	%r2, %r3, %r3;
	mul.lo.s32 	%r7, %r2, %r3;
	setp.ge.s32 	%p1, %r1, %r7;
	setp.lt.s32 	%p2, %r1, 0;
	or.pred  	%p3, %p2, %p1;
	@%p3 bra 	$L__BB4_4;
	ld.param.u64 	%rd33, [_Z15vorticityKernelPdPiS_S_S_idd_param_2];
	ld.param.u64 	%rd32, [_Z15vorticityKernelPdPiS_S_S_idd_param_0];
	cvta.to.global.u64 	%rd9, %rd5;
	cvta.to.global.u64 	%rd10, %rd8;
	cvta.to.global.u64 	%rd11, %rd32;
	cvta.to.global.u64 	%rd12, %rd33;
	cvta.to.global.u64 	%rd13, %rd7;
	mul.lo.s32 	%r8, %r1, 3;
	mul.wide.u32 	%rd14, %r8, 4;
	add.s64 	%rd15, %rd9, %rd14;
	mul.wide.u32 	%rd16, %r8, 8;
	add.s64 	%rd1, %rd11, %rd16;
	add.s64 	%rd2, %rd12, %rd16;
	ld.global.u32 	%r9, [%rd15];
	ld.global.u32 	%r10, [%rd15+4];
	ld.global.u32 	%r11, [%rd15+8];
	add.s64 	%rd3, %rd13, %rd16;
	max.s32 	%r12, %r9, -1;
	add.s32 	%r13, %r12, 1;
	max.s32 	%r14, %r10, 0;
	max.s32 	%r15, %r11, 0;
	setp.lt.s32 	%p4, %r13, %r3;
	add.s32 	%r16, %r3, -1;
	selp.b32 	%r17, %r13, %r16, %p4;
	setp.lt.s32 	%p5, %r14, %r3;
	selp.b32 	%r18, %r14, %r16, %p5;
	setp.lt.s32 	%p6, %r15, %r3;
	selp.b32 	%r19, %r15, %r16, %p6;
	mul.lo.s32 	%r20, %r18, %r3;
	add.s32 	%r21, %r19, %r20;
	mad.lo.s32 	%r22, %r2, %r17, %r21;
	mul.wide.s32 	%rd17, %r22, 8;
	add.s64 	%rd18, %rd10, %rd17;
	ld.global.f64 	%fd7, [%rd18];
	max.s32 	%r23, %r9, 1;
	min.s32 	%r24, %r23, %r3;
	add.s32 	%r25, %r24, -1;
	mad.lo.s32 	%r26, %r2, %r25, %r21;
	mul.wide.s32 	%rd19, %r26, 8;
	add.s64 	%rd20, %rd10, %rd19;
	ld.global.f64 	%fd8, [%rd20];
	sub.f64 	%fd9, %fd7, %fd8;
	mul.f64 	%fd10, %fd9, 0d3FE0000000000000;
	div.rn.f64 	%fd1, %fd10, %fd5;
	max.s32 	%r27, %r9, 0;
	max.s32 	%r28, %r10, -1;
	add.s32 	%r29, %r28, 1;
	setp.lt.s32 	%p7, %r27, %r3;
	selp.b32 	%r30, %r27, %r16, %p7;
	setp.lt.s32 	%p8, %r29, %r3;
	selp.b32 	%r31, %r29, %r16, %p8;
	mul.lo.s32 	%r32, %r2, %r30;
	add.s32 	%r33, %r19, %r32;
	mad.lo.s32 	%r34, %r31, %r3, %r33;
	mul.wide.s32 	%rd21, %r34, 8;
	add.s64 	%rd22, %rd10, %rd21;
	ld.global.f64 	%fd11, [%rd22];
	max.s32 	%r35, %r10, 1;
	min.s32 	%r36, %r35, %r3;
	add.s32 	%r37, %r36, -1;
	mad.lo.s32 	%r38, %r37, %r3, %r33;
	mul.wide.s32 	%rd23, %r38, 8;
	add.s64 	%rd24, %rd10, %rd23;
	ld.global.f64 	%fd12, [%rd24];
	sub.f64 	%fd13, %fd11, %fd12;
	mul.f64 	%fd14, %fd13, 0d3FE0000000000000;
	div.rn.f64 	%fd2, %fd14, %fd5;
	max.s32 	%r39, %r11, -1;
	add.s32 	%r40, %r39, 1;
	setp.lt.s32 	%p9, %r40, %r3;
	selp.b32 	%r41, %r40, %r16, %p9;
	add.s32 	%r42, %r32, %r20;
	add.s32 	%r43, %r42, %r41;
	mul.wide.s32 	%rd25, %r43, 8;
	add.s64 	%rd26, %rd10, %rd25;
	ld.global.f64 	%fd15, [%rd26];
	max.s32 	%r44, %r11, 1;
	min.s32 	%r45, %r44, %r3;
	cvt.s64.s32 	%rd27, %r42;
	cvt.s64.s32 	%rd28, %r45;
	add.s64 	%rd29, %rd28, %rd27;
	shl.b64 	%rd30, %rd29, 3;
	add.s64 	%rd31, %rd10, %rd30;
	ld.global.f64 	%fd16, [%rd31+-8];
	sub.f64 	%fd17, %fd15, %fd16;
	mul.f64 	%fd18, %fd17, 0d3FE0000000000000;
	div.rn.f64 	%fd3, %fd18, %fd5;
	mul.f64 	%fd19, %fd2, %fd2;
	fma.rn.f64 	%fd20, %fd1, %fd1, %fd19;
	fma.rn.f64 	%fd4, %fd3, %fd3, %fd20;
	setp.leu.f64 	%p10, %fd4, 0d0000000000000000;
	@%p10 bra 	$L__BB4_3;
	sqrt.rn.f64 	%fd24, %fd4;
	ld.global.f64 	%fd25, [%rd3+16];
	ld.global.f64 	%fd26, [%rd3+8];
	ld.global.f64 	%fd27, [%rd3];
	div.rn.f64 	%fd28, %fd1, %fd24;
	div.rn.f64 	%fd29, %fd2, %fd24;
	div.rn.f64 	%fd30, %fd3, %fd24;
	ld.global.f64 	%fd31, [%rd1];
	mul.f64 	%fd32, %fd29, %fd25;
	mul.f64 	%fd33, %fd30, %fd26;
	sub.f64 	%fd34, %fd32, %fd33;
	mul.f64 	%fd35, %fd5, %fd34;
	mul.f64 	%fd36, %fd6, %fd35;
	fma.rn.f64 	%fd37, %fd36, 0d3FB999999999999A, %fd31;
	st.global.f64 	[%rd2], %fd37;
	ld.global.f64 	%fd38, [%rd1+8];
	mul.f64 	%fd39, %fd30, %fd27;
	mul.f64 	%fd40, %fd28, %fd25;
	sub.f64 	%fd41, %fd39, %fd40;
	mul.f64 	%fd42, %fd5, %fd41;
	mul.f64 	%fd43, %fd6, %fd42;
	fma.rn.f64 	%fd44, %fd43, 0d3FB999999999999A, %fd38;
	st.global.f64 	[%rd2+8], %fd44;
	ld.global.f64 	%fd45, [%rd1+16];
	mul.f64 	%fd46, %fd28, %fd26;
	mul.f64 	%fd47, %fd29, %fd27;
	sub.f64 	%fd48, %fd46, %fd47;
	mul.f64 	%fd49, %fd5, %fd48;
	mul.f64 	%fd50, %fd6, %fd49;
	fma.rn.f64 	%fd51, %fd50, 0d3FB999999999999A, %fd45;
	st.global.f64 	[%rd2+16], %fd51;
	bra.uni 	$L__BB4_4;
$L__BB4_3:
	ld.global.f64 	%fd21, [%rd1];
	st.global.f64 	[%rd2], %fd21;
	ld.global.f64 	%fd22, [%rd1+8];
	st.global.f64 	[%rd2+8], %fd22;
	ld.global.f64 	%fd23, [%rd1+16];
	st.global.f64 	[%rd2+16], %fd23;
$L__BB4_4:
	ret;

}
	// .globl	_Z16pre_JacobiKernelPdPididS_S_
.visible .entry _Z16pre_JacobiKernelPdPididS_S_(
	.param .u64 .ptr .align 1 _Z16pre_JacobiKernelPdPididS_S__param_0,
	.param .u64 .ptr .align 1 _Z16pre_JacobiKernelPdPididS_S__param_1,
	.param .f64 _Z16pre_JacobiKernelPdPididS_S__param_2,
	.param .u32 _Z16pre_JacobiKernelPdPididS_S__param_3,
	.param .f64 _Z16pre_JacobiKernelPdPididS_S__param_4,
	.param .u64 .ptr .align 1 _Z16pre_JacobiKernelPdPididS_S__param_5,
	.param .u64 .ptr .align 1 _Z16pre_JacobiKernelPdPididS_S__param_6
)
{
	.reg .pred 	%p<44>;
	.reg .b32 	%r<30>;
	.reg .b64 	%rd<20>;
	.reg .b64 	%fd<48>;

	ld.param.u64 	%rd6, [_Z16pre_JacobiKernelPdPididS_S__param_0];
	ld.param.u64 	%rd3, [_Z16pre_JacobiKernelPdPididS_S__param_1];
	ld.param.f64 	%fd15, [_Z16pre_JacobiKernelPdPididS_S__param_2];
	ld.param.u32 	%r7, [_Z16pre_JacobiKernelPdPididS_S__param_3];
	ld.param.f64 	%fd16, [_Z16pre_JacobiKernelPdPididS_S__param_4];
	ld.param.u64 	%rd4, [_Z16pre_JacobiKernelPdPididS_S__param_5];
	ld.param.u64 	%rd5, [_Z16pre_JacobiKernelPdPididS_S__param_6];
	cvta.to.global.u64 	%rd1, %rd6;
	mov.u32 	%r8, %ctaid.x;
	mov.u32 	%r9, %ntid.x;
	mov.u32 	%r10, %tid.x;
	mad.lo.s32 	%r1, %r8, %r9, %r10;
	mul.lo.s32 	%r11, %r7, %r7;
	mul.lo.s32 	%r12, %r11, %r7;
	setp.ge.s32 	%p2, %r1, %r12;
	setp.lt.s32 	%p3, %r1, 0;
	or.pred  	%p4, %p3, %p2;
	@%p4 bra 	$L__BB5_14;
	cvta.to.global.u64 	%rd7, %rd3;
	mul.lo.s32 	%r13, %r1, 3;
	mul.wide.u32 	%rd8, %r13, 4;
	add.s64 	%rd9, %rd7, %rd8;
	ld.global.u32 	%r2, [%rd9];
	ld.global.u32 	%r14, [%rd9+4];
	ld.global.u32 	%r15, [%rd9+8];
	setp.lt.s32 	%p5, %r2, 1;
	setp.lt.s32 	%p6, %r14, 0;
	or.pred  	%p7, %p5, %p6;
	setp.lt.s32 	%p8, %r15, 0;
	or.pred  	%p9, %p7, %p8;
	setp.ge.s32 	%p10, %r2, %r7;
	or.pred  	%p11, %p10, %p9;
	add.s32 	%r5, %r7, -2;
	setp.gt.s32 	%p12, %r14, %r5;
	or.pred  	%p13, %p11, %p12;
	setp.gt.s32 	%p14, %r15, %r5;
	or.pred  	%p15, %p13, %p14;
	mov.f64 	%fd42, 0d0000000000000000;
	@%p15 bra 	$L__BB5_3;
	add.s32 	%r16, %r2, -1;
	mad.lo.s32 	%r17, %r16, %r7, %r14;
	mad.lo.s32 	%r18, %r17, %r7, %r15;
	mul.lo.s32 	%r19, %r18, 3;
	mul.wide.s32 	%rd10, %r19, 8;
	add.s64 	%rd11, %rd1, %rd10;
	ld.global.f64 	%fd42, [%rd11];
$L__BB5_3:
	or.b32  	%r20, %r2, %r14;
	or.b32  	%r21, %r20, %r15;
	setp.lt.s32 	%p16, %r21, 0;
	max.s32 	%r22, %r2, %r14;
	max.s32 	%r23, %r22, %r15;
	setp.gt.s32 	%p17, %r23, %r5;
	or.pred  	%p1, %p17, %p16;
	mad.lo.s32 	%r6, %r2, %r7, %r14;
	mad.lo.s32 	%r24, %r6, %r7, %r15;
	mul.lo.s32 	%r25, %r24, 3;
	mul.wide.s32 	%rd12, %r25, 8;
	add.s64 	%rd2, %rd1, %rd12;
	mov.f64 	%fd43, 0d0000000000000000;
	@%p1 bra 	$L__BB5_5;
	ld.global.f64 	%fd43, [%rd2];
$L__BB5_5:
	setp.gt.s32 	%p18, %r2, %r5;
	setp.lt.s32 	%p19, %r2, 0;
	setp.gt.s32 	%p20, %r15, %r5;
	setp.lt.s32 	%p21, %r15, 0;
	sub.f64 	%fd20, %fd43, %fd42;
	div.rn.f64 	%fd5, %fd20, %fd16;
	setp.lt.s32 	%p22, %r14, 1;
	or.pred  	%p23, %p19, %p22;
	or.pred  	%p24, %p23, %p21;
	or.pred  	%p25, %p24, %p18;
	setp.ge.s32 	%p26, %r14, %r7;
	or.pred  	%p27, %p25, %p26;
	or.pred  	%p28, %p27, %p20;
	mov.f64 	%fd44, 0d0000000000000000;
	@%p28 bra 	$L__BB5_7;
	add.s32 	%r26, %r6, -1;
	mad.lo.s32 	%r27, %r26, %r7, %r15;
	mul.lo.s32 	%r28, %r27, 3;
	mul.wide.s32 	%rd13, %r28, 8;
	add.s64 	%rd14, %rd1, %rd13;
	ld.global.f64 	%fd44, [%rd14+8];
$L__BB5_7:
	mov.f64 	%fd45, 0d0000000000000000;
	@%p1 bra 	$L__BB5_9;
	ld.global.f64 	%fd45, [%rd2+8];
$L__BB5_9:
	setp.gt.s32 	%p29, %r2, %r5;
	setp.gt.s32 	%p30, %r14, %r5;
	sub.f64 	%fd23, %fd45, %fd44;
	div.rn.f64 	%fd24, %fd23, %fd16;
	mov.f64 	%fd46, 0d0000000000000000;
	sub.f64 	%fd25, %fd46, %fd5;
	sub.f64 	%fd10, %fd25, %fd24;
	setp.lt.s32 	%p31, %r15, 1;
	setp.lt.s32 	%p32, %r20, 0;
	or.pred  	%p33, %p32, %p31;
	or.pred  	%p34, %p33, %p29;
	or.pred  	%p35, %p34, %p30;
	setp.ge.s32 	%p36, %r15, %r7;
	or.pred  	%p37, %p35, %p36;
	@%p37 bra 	$L__BB5_11;
	ld.global.f64 	%fd46, [%rd2+-8];
$L__BB5_11:
	mov.f64 	%fd47, 0d0000000000000000;
	@%p1 bra 	$L__BB5_13;
	ld.global.f64 	%fd47, [%rd2+16];
$L__BB5_13:
	setp.lt.s32 	%p38, %r15, 1;
	setp.lt.s32 	%p39, %r14, 1;
	setp.gt.s32 	%p40, %r2, %r5;
	setp.gt.s32 	%p41, %r15, %r5;
	setp.gt.s32 	%p42, %r14, %r5;
	setp.lt.s32 	%p43, %r2, 1;
	sub.f64 	%fd27, %fd47, %fd46;
	div.rn.f64 	%fd28, %fd27, %fd16;
	sub.f64 	%fd29, %fd10, %fd28;
	div.rn.f64 	%fd30, %fd29, %fd15;
	cvta.to.global.u64 	%rd15, %rd5;
	mul.wide.u32 	%rd16, %r1, 8;
	add.s64 	%rd17, %rd15, %rd16;
	st.global.f64 	[%rd17], %fd30;
	selp.f64 	%fd31, 0d4014000000000000, 0d4018000000000000, %p40;
	add.f64 	%fd32, %fd31, 0dBFF0000000000000;
	selp.f64 	%fd33, %fd32, %fd31, %p43;
	add.f64 	%fd34, %fd33, 0dBFF0000000000000;
	selp.f64 	%fd35, %fd34, %fd33, %p42;
	add.f64 	%fd36, %fd35, 0dBFF0000000000000;
	selp.f64 	%fd37, %fd36, %fd35, %p39;
	add.f64 	%fd38, %fd37, 0dBFF0000000000000;
	selp.f64 	%fd39, %fd38, %fd37, %p41;
	add.f64 	%fd40, %fd39, 0dBFF0000000000000;
	selp.f64 	%fd41, %fd40, %fd39, %p38;
	cvta.to.global.u64 	%rd18, %rd4;
	add.s64 	%rd19, %rd18, %rd16;
	st.global.f64 	[%rd19], %fd41;
$L__BB5_14:
	ret;

}
	// .globl	_Z14pressureKernelPdPiS_S_didd
.visible .entry _Z14pressureKernelPdPiS_S_didd(
	.param .u64 .ptr .align 1 _Z14pressureKernelPdPiS_S_didd_param_0,
	.param .u64 .ptr .align 1 _Z14pressureKernelPdPiS_S_didd_param_1,
	.param .u64 .ptr .align 1 _Z14pressureKernelPdPiS_S_didd_param_2,
	.param .u64 .ptr .align 1 _Z14pressureKernelPdPiS_S_didd_param_3,
	.param .f64 _Z14pressureKernelPdPiS_S_didd_param_4,
	.param .u32 _Z14pressureKernelPdPiS_S_didd_param_5,
	.param .f64 _Z14pressureKernelPdPiS_S_didd_param_6,
	.param .f64 _Z14pressureKernelPdPiS_S_didd_param_7
)
{
	.local .align 16 .b8 	__local_depot6[48];
	.reg .b64 	%SP;
	.reg .b64 	%SPL;
	.reg .pred 	%p<33>;
	.reg .b32 	%r<52>;
	.reg .b64 	%rd<31>;
	.reg .b64 	%fd<38>;

	mov.u64 	%SPL, __local_depot6;
	cvta.local.u64 	%SP, %SPL;
	ld.param.u64 	%rd4, [_Z14pressureKernelPdPiS_S_didd_param_0];
	ld.param.u64 	%rd5, [_Z14pressureKernelPdPiS_S_didd_param_1];
	ld.param.u64 	%rd6, [_Z14pressureKernelPdPiS_S_didd_param_2];
	ld.param.u64 	%rd7, [_Z14pressureKernelPdPiS_S_didd_param_3];
	ld.param.f64 	%fd11, [_Z14pressureKernelPdPiS_S_didd_param_4];
	ld.param.u32 	%r7, [_Z14pressureKernelPdPiS_S_didd_param_5];
	ld.param.f64 	%fd12, [_Z14pressureKernelPdPiS_S_didd_param_6];
	ld.param.f64 	%fd13, [_Z14pressureKernelPdPiS_S_didd_param_7];
	cvta.to.global.u64 	%rd1, %rd7;
	mov.u32 	%r8, %ctaid.x;
	mov.u32 	%r9, %ntid.x;
	mov.u32 	%r10, %tid.x;
	mad.lo.s32 	%r1, %r8, %r9, %r10;
	mul.lo.s32 	%r2, %r7, %r7;
	mul.lo.s32 	%r11, %r2, %r7;
	setp.ge.s32 	%p1, %r1, %r11;
	setp.lt.s32 	%p2, %r1, 0;
	or.pred  	%p3, %p2, %p1;
	@%p3 bra 	$L__BB6_11;
	cvta.to.global.u64 	%rd8, %rd5;
	cvta.to.global.u64 	%rd9, %rd4;
	cvta.to.global.u64 	%rd10, %rd6;
	mul.lo.s32 	%r12, %r1, 3;
	mul.wide.u32 	%rd11, %r12, 4;
	add.s64 	%rd12, %rd8, %rd11;
	mul.wide.u32 	%rd13, %r12, 8;
	add.s64 	%rd2, %rd9, %rd13;
	add.s64 	%rd3, %rd10, %rd13;
	ld.global.u32 	%r3, [%rd12];
	ld.global.u32 	%r4, [%rd12+4];
	ld.global.u32 	%r5, [%rd12+8];
	add.s32 	%r6, %r7, -1;
	setp.ge.s32 	%p4, %r3, %r6;
	mov.f64 	%fd35, 0d0000000000000000;
	@%p4 bra 	$L__BB6_3;
	max.s32 	%r13, %r3, -1;
	add.s32 	%r14, %r13, 1;
	max.s32 	%r15, %r4, 0;
	max.s32 	%r16, %r5, 0;
	setp.lt.s32 	%p5, %r14, %r7;
	selp.b32 	%r17, %r14, %r6, %p5;
	setp.lt.s32 	%p6, %r15, %r7;
	selp.b32 	%r18, %r15, %r6, %p6;
	setp.lt.s32 	%p7, %r16, %r7;
	selp.b32 	%r19, %r16, %r6, %p7;
	mad.lo.s32 	%r20, %r18, %r7, %r19;
	mad.lo.s32 	%r21, %r2, %r17, %r20;
	mul.wide.s32 	%rd14, %r21, 8;
	add.s64 	%rd15, %rd1, %rd14;
	ld.global.f64 	%fd15, [%rd15];
	max.s32 	%r22, %r3, 0;
	setp.lt.s32 	%p8, %r22, %r7;
	selp.b32 	%r23, %r22, %r6, %p8;
	mad.lo.s32 	%r24, %r2, %r23, %r20;
	mul.wide.s32 	%rd16, %r24, 8;
	add.s64 	%rd17, %rd1, %rd16;
	ld.global.f64 	%fd16, [%rd17];
	sub.f64 	%fd35, %fd15, %fd16;
$L__BB6_3:
	ld.global.f64 	%fd18, [%rd2];
	mul.f64 	%fd19, %fd13, %fd35;
	mul.f64 	%fd3, %fd11, %fd12;
	div.rn.f64 	%fd20, %fd19, %fd3;
	sub.f64 	%fd4, %fd18, %fd20;
	st.global.f64 	[%rd3], %fd4;
	setp.ge.s32 	%p9, %r4, %r6;
	mov.f64 	%fd36, 0d0000000000000000;
	@%p9 bra 	$L__BB6_5;
	max.s32 	%r25, %r3, 0;
	max.s32 	%r26, %r4, -1;
	add.s32 	%r27, %r26, 1;
	max.s32 	%r28, %r5, 0;
	setp.lt.s32 	%p10, %r25, %r7;
	selp.b32 	%r29, %r25, %r6, %p10;
	setp.lt.s32 	%p11, %r27, %r7;
	selp.b32 	%r30, %r27, %r6, %p11;
	setp.lt.s32 	%p12, %r28, %r7;
	selp.b32 	%r31, %r28, %r6, %p12;
	mad.lo.s32 	%r32, %r2, %r29, %r31;
	mad.lo.s32 	%r33, %r30, %r7, %r32;
	mul.wide.s32 	%rd18, %r33, 8;
	add.s64 	%rd19, %rd1, %rd18;
	ld.global.f64 	%fd21, [%rd19];
	max.s32 	%r34, %r4, 0;
	setp.lt.s32 	%p13, %r34, %r7;
	selp.b32 	%r35, %r34, %r6, %p13;
	mad.lo.s32 	%r36, %r35, %r7, %r32;
	mul.wide.s32 	%rd20, %r36, 8;
	add.s64 	%rd21, %rd1, %rd20;
	ld.global.f64 	%fd22, [%rd21];
	sub.f64 	%fd36, %fd21, %fd22;
$L__BB6_5:
	ld.global.f64 	%fd24, [%rd2+8];
	mul.f64 	%fd25, %fd13, %fd36;
	div.rn.f64 	%fd26, %fd25, %fd3;
	sub.f64 	%fd7, %fd24, %fd26;
	st.global.f64 	[%rd3+8], %fd7;
	setp.ge.s32 	%p14, %r5, %r6;
	mov.f64 	%fd37, 0d0000000000000000;
	@%p14 bra 	$L__BB6_7;
	max.s32 	%r37, %r3, 0;
	max.s32 	%r38, %r4, 0;
	max.s32 	%r39, %r5, -1;
	add.s32 	%r40, %r39, 1;
	setp.lt.s32 	%p15, %r37, %r7;
	selp.b32 	%r41, %r37, %r6, %p15;
	setp.lt.s32 	%p16, %r38, %r7;
	selp.b32 	%r42, %r38, %r6, %p16;
	setp.lt.s32 	%p17, %r40, %r7;
	selp.b32 	%r43, %r40, %r6, %p17;
	mad.lo.s32 	%r44, %r41, %r7, %r42;
	mul.lo.s32 	%r45, %r44, %r7;
	add.s32 	%r46, %r45, %r43;
	mul.wide.s32 	%rd22, %r46, 8;
	add.s64 	%rd23, %rd1, %rd22;
	ld.global.f64 	%fd27, [%rd23];
	max.s32 	%r47, %r5, 0;
	setp.lt.s32 	%p18, %r47, %r7;
	selp.b32 	%r48, %r47, %r6, %p18;
	add.s32 	%r49, %r45, %r48;
	mul.wide.s32 	%rd24, %r49, 8;
	add.s64 	%rd25, %rd1, %rd24;
	ld.global.f64 	%fd28, [%rd25];
	sub.f64 	%fd37, %fd27, %fd28;
$L__BB6_7:
	ld.global.f64 	%fd29, [%rd2+16];
	mul.f64 	%fd30, %fd13, %fd37;
	div.rn.f64 	%fd31, %fd30, %fd3;
	sub.f64 	%fd10, %fd29, %fd31;
	st.global.f64 	[%rd3+16], %fd10;
	setp.ne.s32 	%p19, %r3, 5;
	setp.ne.s32 	%p20, %r4, 5;
	or.pred  	%p21, %p19, %p20;
	setp.ne.s32 	%p22, %r5, 5;
	or.pred  	%p23, %p21, %p22;
	@%p23 bra 	$L__BB6_9;
	add.u64 	%rd26, %SP, 0;
	add.u64 	%rd27, %SPL, 0;
	ld.global.f64 	%fd32, [%rd2];
	ld.global.f64 	%fd33, [%rd2+8];
	ld.global.f64 	%fd34, [%rd2+16];
	st.local.v2.f64 	[%rd27], {%fd32, %fd33};
	st.local.v2.f64 	[%rd27+16], {%fd34, %fd4};
	st.local.v2.f64 	[%rd27+32], {%fd7, %fd10};
	mov.u64 	%rd28, $str;
	cvta.global.u64 	%rd29, %rd28;
	{ // callseq 0, 0
	.param .b64 param0;
	st.param.b64 	[param0], %rd29;
	.param .b64 param1;
	st.param.b64 	[param1], %rd26;
	.param .b32 retval0;
	call.uni (retval0), 
	vprintf, 
	(
	param0, 
	param1
	);
	ld.param.b32 	%r50, [retval0];
	} // callseq 0
$L__BB6_9:
	setp.ne.s32 	%p24, %r3, 0;
	setp.ne.s32 	%p25, %r4, 0;
	and.pred  	%p26, %p24, %p25;
	setp.ne.s32 	%p27, %r5, 0;
	and.pred  	%p28, %p26, %p27;
	setp.ne.s32 	%p29, %r3, %r6;
	and.pred  	%p30, %p29, %p28;
	setp.ne.s32 	%p31, %r4, %r6;
	and.pred  	%p32, %p30, %p31;
	@%p32 bra 	$L__BB6_11;
	mov.b64 	%rd30, 0;
	st.global.u64 	[%rd3], %rd30;
	st.global.u64 	[%rd3+8], %rd30;
	st.global.u64 	[%rd3+16], %rd30;
$L__BB6_11:
	ret;

}
	// .globl	_Z6jacobiPdS_S_S_Piiii
.visible .entry _Z6jacobiPdS_S_S_Piiii(
	.param .u64 .ptr .align 1 _Z6jacobiPdS_S_S_Piiii_param_0,
	.param .u64 .ptr .align 1 _Z6jacobiPdS_S_S_Piiii_param_1,
	.param .u64 .ptr .align 1 _Z6jacobiPdS_S_S_Piiii_param_2,
	.param .u64 .ptr .align 1 _Z6jacobiPdS_S_S_Piiii_param_3,
	.param .u64 .ptr .align 1 _Z6jacobiPdS_S_S_Piiii_param_4,
	.param .u32 _Z6jacobiPdS_S_S_Piiii_param_5,
	.param .u32 _Z6jacobiPdS_S_S_Piiii_param_6,
	.param .u32 _Z6jacobiPdS_S_S_Piiii_param_7
)
{
	.reg .pred 	%p<10>;
	.reg .b32 	%r<17>;
	.reg .b64 	%rd<29>;
	.reg .b64 	%fd<30>;

	ld.param.u64 	%rd2, [_Z6jacobiPdS_S_S_Piiii_param_0];
	ld.param.u64 	%rd3, [_Z6jacobiPdS_S_S_Piiii_param_1];
	ld.param.u64 	%rd6, [_Z6jacobiPdS_S_S_Piiii_param_2];
	ld.param.u64 	%rd4, [_Z6jacobiPdS_S_S_Piiii_param_3];
	ld.param.u64 	%rd5, [_Z6jacobiPdS_S_S_Piiii_param_4];
	ld.param.u32 	%r7, [_Z6jacobiPdS_S_S_Piiii_param_5];
	ld.param.u32 	%r6, [_Z6jacobiPdS_S_S_Piiii_param_6];
	cvta.to.global.u64 	%rd1, %rd6;
	mov.u32 	%r8, %ctaid.x;
	mov.u32 	%r9, %ntid.x;
	mov.u32 	%r10, %tid.x;
	mad.lo.s32 	%r1, %r8, %r9, %r10;
	setp.ge.s32 	%p1, %r1, %r7;
	setp.lt.s32 	%p2, %r1, 0;
	or.pred  	%p3, %p2, %p1;
	@%p3 bra 	$L__BB7_14;
	cvta.to.global.u64 	%rd7, %rd5;
	mul.lo.s32 	%r11, %r1, 3;
	mul.wide.u32 	%rd8, %r11, 4;
	add.s64 	%rd9, %rd7, %rd8;
	ld.global.u32 	%r2, [%rd9];
	ld.global.u32 	%r3, [%rd9+4];
	ld.global.u32 	%r4, [%rd9+8];
	setp.lt.s32 	%p4, %r2, 1;
	mov.f64 	%fd25, 0d0000000000000000;
	@%p4 bra 	$L__BB7_3;
	mul.lo.s32 	%r12, %r6, %r6;
	sub.s32 	%r13, %r1, %r12;
	mul.wide.s32 	%rd10, %r13, 8;
	add.s64 	%rd11, %rd1, %rd10;
	ld.global.f64 	%fd14, [%rd11];
	add.f64 	%fd25, %fd14, 0d0000000000000000;
$L__BB7_3:
	add.s32 	%r5, %r6, -1;
	setp.ge.s32 	%p5, %r2, %r5;
	@%p5 bra 	$L__BB7_5;
	mad.lo.s32 	%r14, %r6, %r6, %r1;
	mul.wide.u32 	%rd12, %r14, 8;
	add.s64 	%rd13, %rd1, %rd12;
	ld.global.f64 	%fd15, [%rd13];
	add.f64 	%fd25, %fd25, %fd15;
$L__BB7_5:
	setp.lt.s32 	%p6, %r3, 1;
	@%p6 bra 	$L__BB7_7;
	sub.s32 	%r15, %r1, %r6;
	mul.wide.s32 	%rd14, %r15, 8;
	add.s64 	%rd15, %rd1, %rd14;
	ld.global.f64 	%fd16, [%rd15];
	add.f64 	%fd25, %fd25, %fd16;
$L__BB7_7:
	setp.ge.s32 	%p7, %r3, %r5;
	@%p7 bra 	$L__BB7_9;
	add.s32 	%r16, %r6, %r1;
	mul.wide.s32 	%rd16, %r16, 8;
	add.s64 	%rd17, %rd1, %rd16;
	ld.global.f64 	%fd17, [%rd17];
	add.f64 	%fd25, %fd25, %fd17;
$L__BB7_9:
	setp.lt.s32 	%p8, %r4, 1;
	@%p8 bra 	$L__BB7_11;
	mul.wide.u32 	%rd18, %r1, 8;
	add.s64 	%rd19, %rd1, %rd18;
	ld.global.f64 	%fd18, [%rd19+-8];
	add.f64 	%fd25, %fd25, %fd18;
$L__BB7_11:
	setp.ge.s32 	%p9, %r4, %r5;
	@%p9 bra 	$L__BB7_13;
	mul.wide.u32 	%rd20, %r1, 8;
	add.s64 	%rd21, %rd1, %rd20;
	ld.global.f64 	%fd19, [%rd21+8];
	add.f64 	%fd25, %fd25, %fd19;
$L__BB7_13:
	cvta.to.global.u64 	%rd22, %rd4;
	mul.wide.u32 	%rd23, %r1, 8;
	add.s64 	%rd24, %rd22, %rd23;
	ld.global.f64 	%fd20, [%rd24];
	add.f64 	%fd21, %fd25, %fd20;
	cvta.to.global.u64 	%rd25, %rd3;
	add.s64 	%rd26, %rd25, %rd23;
	ld.global.f64 	%fd22, [%rd26];
	div.rn.f64 	%fd23, %fd21, %fd22;
	cvta.to.global.u64 	%rd27, %rd2;
	add.s64 	%rd28, %rd27, %rd23;
	st.global.f64 	[%rd28], %fd23;
$L__BB7_14:
	ret;

}


// ===== COMPILED SASS (sm_100) =====

	.target	sm_100

	.elftype	@"ET_EXEC"


//--------------------- .note.nv.tkinfo           --------------------------
	.section	.note.nv.tkinfo,"",@"SHT_NOTE"
	.sectionflags	@"SHF_NOTE_NV_TKINFO"
	.tkinfo
        /*0018*/ 	.word	0x00000002
        /*0030*/ 	.string	""
        /*0030*/ 	.string	"ptxas"
        /*0030*/ 	.string	"Cuda compilation tools, release 13.0, V13.0.88"
        /*0030*/ 	.string	"Build cuda_13.0.r13.0/compiler.36424714_0"
        /*0030*/ 	.string	"-arch sm_100 -m 64 "



//--------------------- .note.nv.cuinfo           --------------------------
	.section	.note.nv.cuinfo,"",@"SHT_NOTE"
	.sectionflags	@"SHF_NOTE_NV_CUINFO"
        /*0018*/ 	.short	0x0002
        /*001a*/ 	.short	0x0064
        /*001c*/ 	.short	0x0082
	.zero		2


//--------------------- .nv.info                  --------------------------
	.section	.nv.info,"",@"SHT_CUDA_INFO"
	.align	4


	//----- nvinfo : EIATTR_REGCOUNT
	.align		4
        /*0000*/ 	.byte	0x04, 0x2f
        /*0002*/ 	.short	(.L_2 - .L_1)
	.align		4
.L_1:
        /*0004*/ 	.word	index@(_Z14buoyancyKernelPdS_S_S_S_id)
        /*0008*/ 	.word	0x0000001c


	//----- nvinfo : EIATTR_FRAME_SIZE
	.align		4
.L_2:
        /*000c*/ 	.byte	0x04, 0x11
        /*000e*/ 	.short	(.L_4 - .L_3)
	.align		4
.L_3:
        /*0010*/ 	.word	index@($__internal_9_$__cuda_sm20_div_rn_f64_full)
        /*0014*/ 	.word	0x00000000


	//----- nvinfo : EIATTR_FRAME_SIZE
	.align		4
.L_4:
        /*0018*/ 	.byte	0x04, 0x11
        /*001a*/ 	.short	(.L_6 - .L_5)
	.align		4
.L_5:
        /*001c*/ 	.word	index@(_Z14buoyancyKernelPdS_S_S_S_id)
        /*0020*/ 	.word	0x00000000


	//----- nvinfo : EIATTR_REGCOUNT
	.align		4
.L_6:
        /*0024*/ 	.byte	0x04, 0x2f
        /*0026*/ 	.short	(.L_8 - .L_7)
	.align		4
.L_7:
        /*0028*/ 	.word	index@(_Z12advectKernelPdPiS_idd)
        /*002c*/ 	.word	0x00000022


	//----- nvinfo : EIATTR_FRAME_SIZE
	.align		4
.L_8:
        /*0030*/ 	.byte	0x04, 0x11
        /*0032*/ 	.short	(.L_10 - .L_9)
	.align		4
.L_9:
        /*0034*/ 	.word	index@($__internal_8_$__cuda_sm20_div_rn_f64_full)
        /*0038*/ 	.word	0x00000000


	//----- nvinfo : EIATTR_FRAME_SIZE
	.align		4
.L_10:
        /*003c*/ 	.byte	0x04, 0x11
        /*003e*/ 	.short	(.L_12 - .L_11)
	.align		4
.L_11:
        /*0040*/ 	.word	index@(_Z12advectKernelPdPiS_idd)
        /*0044*/ 	.word	0x00000000


	//----- nvinfo : EIATTR_REGCOUNT
	.align		4
.L_12:
        /*0048*/ 	.byte	0x04, 0x2f
        /*004a*/ 	.short	(.L_14 - .L_13)
	.align		4
.L_13:
        /*004c*/ 	.word	index@(_Z15viscosityKernelPdPiS_didd)
        /*0050*/ 	.word	0x0000001e


	//----- nvinfo : EIATTR_FRAME_SIZE
	.align		4
.L_14:
        /*0054*/ 	.byte	0x04, 0x11
        /*0056*/ 	.short	(.L_16 - .L_15)
	.align		4
.L_15:
        /*0058*/ 	.word	index@($__internal_7_$__cuda_sm20_div_rn_f64_full)
        /*005c*/ 	.word	0x00000000


	//----- nvinfo : EIATTR_FRAME_SIZE
	.align		4
.L_16:
        /*0060*/ 	.byte	0x04, 0x11
        /*0062*/ 	.short	(.L_18 - .L_17)
	.align		4
.L_17:
        /*0064*/ 	.word	index@(_Z15viscosityKernelPdPiS_didd)
        /*0068*/ 	.word	0x00000000


	//----- nvinfo : EIATTR_REGCOUNT
	.align		4
.L_18:
        /*006c*/ 	.byte	0x04, 0x2f
        /*006e*/ 	.short	(.L_20 - .L_19)
	.align		4
.L_19:
        /*0070*/ 	.word	index@(_Z19pre_vorticityKernelPdPiS_S_idd)
        /*0074*/ 	.word	0x0000002b


	//----- nvinfo : EIATTR_FRAME_SIZE
	.align		4
.L_20:
        /*0078*/ 	.byte	0x04, 0x11
        /*007a*/ 	.short	(.L_22 - .L_21)
	.align		4
.L_21:
        /*007c*/ 	.word	index@($__internal_6_$__cuda_sm20_dsqrt_rn_f64_mediumpath_v1)
        /*0080*/ 	.word	0x00000000


	//----- nvinfo : EIATTR_FRAME_SIZE
	.align		4
.L_22:
        /*0084*/ 	.byte	0x04, 0x11
        /*0086*/ 	.short	(.L_24 - .L_23)
	.align		4
.L_23:
        /*0088*/ 	.word	index@($__internal_5_$__cuda_sm20_div_rn_f64_full)
        /*008c*/ 	.word	0x00000000


	//----- nvinfo : EIATTR_FRAME_SIZE
	.align		4
.L_24:
        /*0090*/ 	.byte	0x04, 0x11
        /*0092*/ 	.short	(.L_26 - .L_25)
	.align		4
.L_25:
        /*0094*/ 	.word	index@(_Z19pre_vorticityKernelPdPiS_S_idd)
        /*0098*/ 	.word	0x00000000


	//----- nvinfo : EIATTR_REGCOUNT
	.align		4
.L_26:
        /*009c*/ 	.byte	0x04, 0x2f
        /*009e*/ 	.short	(.L_28 - .L_27)
	.align		4
.L_27:
        /*00a0*/ 	.word	index@(_Z15vorticityKernelPdPiS_S_S_idd)
        /*00a4*/ 	.word	0x0000002a


	//----- nvinfo : EIATTR_FRAME_SIZE
	.align		4
.L_28:
        /*00a8*/ 	.byte	0x04, 0x11
        /*00aa*/ 	.short	(.L_30 - .L_29)
	.align		4
.L_29:
        /*00ac*/ 	.word	index@($__internal_4_$__cuda_sm20_dsqrt_rn_f64_mediumpath_v1)
        /*00b0*/ 	.word	0x00000000


	//----- nvinfo : EIATTR_FRAME_SIZE
	.align		4
.L_30:
        /*00b4*/ 	.byte	0x04, 0x11
        /*00b6*/ 	.short	(.L_32 - .L_31)
	.align		4
.L_31:
        /*00b8*/ 	.word	index@($__internal_3_$__cuda_sm20_div_rn_f64_full)
        /*00bc*/ 	.word	0x00000000


	//----- nvinfo : EIATTR_FRAME_SIZE
	.align		4
.L_32:
        /*00c0*/ 	.byte	0x04, 0x11
        /*00c2*/ 	.short	(.L_34 - .L_33)
	.align		4
.L_33:
        /*00c4*/ 	.word	index@(_Z15vorticityKernelPdPiS_S_S_idd)
        /*00c8*/ 	.word	0x00000000


	//----- nvinfo : EIATTR_REGCOUNT
	.align		4
.L_34:
        /*00cc*/ 	.byte	0x04, 0x2f
        /*00ce*/ 	.short	(.L_36 - .L_35)
	.align		4
.L_35:
        /*00d0*/ 	.word	index@(_Z16pre_JacobiKernelPdPididS_S_)
        /*00d4*/ 	.word	0x00000020


	//----- nvinfo : EIATTR_FRAME_SIZE
	.align		4
.L_36:
        /*00d8*/ 	.byte	0x04, 0x11
        /*00da*/ 	.short	(.L_38 - .L_37)
	.align		4
.L_37:
        /*00dc*/ 	.word	index@($__internal_2_$__cuda_sm20_div_rn_f64_full)
        /*00e0*/ 	.word	0x00000000


	//----- nvinfo : EIATTR_FRAME_SIZE
	.align		4
.L_38:
        /*00e4*/ 	.byte	0x04, 0x11
        /*00e6*/ 	.short	(.L_40 - .L_39)
	.align		4
.L_39:
        /*00e8*/ 	.word	index@(_Z16pre_JacobiKernelPdPididS_S_)
        /*00ec*/ 	.word	0x00000000


	//----- nvinfo : EIATTR_REGCOUNT
	.align		4
.L_40:
        /*00f0*/ 	.byte	0x04, 0x2f
        /*00f2*/ 	.short	(.L_42 - .L_41)
	.align		4
.L_41:
        /*00f4*/ 	.word	index@(_Z14pressureKernelPdPiS_S_didd)
        /*00f8*/ 	.word	0x00000028


	//----- nvinfo : EIATTR_FRAME_SIZE
	.align		4
.L_42:
        /*00fc*/ 	.byte	0x04, 0x11
        /*00fe*/ 	.short	(.L_44 - .L_43)
	.align		4
.L_43:
        /*0100*/ 	.word	index@($__internal_1_$__cuda_sm20_div_rn_f64_full)
        /*0104*/ 	.word	0x00000030


	//----- nvinfo : EIATTR_FRAME_SIZE
	.align		4
.L_44:
        /*0108*/ 	.byte	0x04, 0x11
        /*010a*/ 	.short	(.L_46 - .L_45)
	.align		4
.L_45:
        /*010c*/ 	.word	index@(_Z14pressureKernelPdPiS_S_didd)
        /*0110*/ 	.word	0x00000030


	//----- nvinfo : EIATTR_REGCOUNT
	.align		4
.L_46:
        /*0114*/ 	.byte	0x04, 0x2f
        /*0116*/ 	.short	(.L_48 - .L_47)
	.align		4
.L_47:
        /*0118*/ 	.word	index@(_Z6jacobiPdS_S_S_Piiii)
        /*011c*/ 	.word	0x00000019


	//----- nvinfo : EIATTR_FRAME_SIZE
	.align		4
.L_48:
        /*0120*/ 	.byte	0x04, 0x11
        /*0122*/ 	.short	(.L_50 - .L_49)
	.align		4
.L_49:
        /*0124*/ 	.word	index@($__internal_0_$__cuda_sm20_div_rn_f64_full)
        /*0128*/ 	.word	0x00000000


	//----- nvinfo : EIATTR_FRAME_SIZE
	.align		4
.L_50:
        /*012c*/ 	.byte	0x04, 0x11
        /*012e*/ 	.short	(.L_52 - .L_51)
	.align		4
.L_51:
        /*0130*/ 	.word	index@(_Z6jacobiPdS_S_S_Piiii)
        /*0134*/ 	.word	0x00000000


	//----- nvinfo : EIATTR_MIN_STACK_SIZE
	.align		4
.L_52:
        /*0138*/ 	.byte	0x04, 0x12
        /*013a*/ 	.short	(.L_54 - .L_53)
	.align		4
.L_53:
        /*013c*/ 	.word	index@(_Z6jacobiPdS_S_S_Piiii)
        /*0140*/ 	.word	0x00000000


	//----- nvinfo : EIATTR_MIN_STACK_SIZE
	.align		4
.L_54:
        /*0144*/ 	.byte	0x04, 0x12
        /*0146*/ 	.short	(.L_56 - .L_55)
	.align		4
.L_55:
        /*0148*/ 	.word	index@(_Z14pressureKernelPdPiS_S_didd)
        /*014c*/ 	.word	0x00000030


	//----- nvinfo : EIATTR_MIN_STACK_SIZE
	.align		4
.L_56:
        /*0150*/ 	.byte	0x04, 0x12
        /*0152*/ 	.short	(.L_58 - .L_57)
	.align		4
.L_57:
        /*0154*/ 	.word	index@(_Z16pre_JacobiKernelPdPididS_S_)
        /*0158*/ 	.word	0x00000000


	//----- nvinfo : EIATTR_MIN_STACK_SIZE
	.align		4
.L_58:
        /*015c*/ 	.byte	0x04, 0x12
        /*015e*/ 	.short	(.L_60 - .L_59)
	.align		4
.L_59:
        /*0160*/ 	.word	index@(_Z15vorticityKernelPdPiS_S_S_idd)
        /*0164*/ 	.word	0x00000000


	//----- nvinfo : EIATTR_MIN_STACK_SIZE
	.align		4
.L_60:
        /*0168*/ 	.byte	0x04, 0x12
        /*016a*/ 	.short	(.L_62 - .L_61)
	.align		4
.L_61:
        /*016c*/ 	.word	index@(_Z19pre_vorticityKernelPdPiS_S_idd)
        /*0170*/ 	.word	0x00000000


	//----- nvinfo : EIATTR_MIN_STACK_SIZE
	.align		4
.L_62:
        /*0174*/ 	.byte	0x04, 0x12
        /*0176*/ 	.short	(.L_64 - .L_63)
	.align		4
.L_63:
        /*0178*/ 	.word	index@(_Z15viscosityKernelPdPiS_didd)
        /*017c*/ 	.word	0x00000000


	//----- nvinfo : EIATTR_MIN_STACK_SIZE
	.align		4
.L_64:
        /*0180*/ 	.byte	0x04, 0x12
        /*0182*/ 	.short	(.L_66 - .L_65)
	.align		4
.L_65:
        /*0184*/ 	.word	index@(_Z12advectKernelPdPiS_idd)
        /*0188*/ 	.word	0x00000000


	//----- nvinfo : EIATTR_MIN_STACK_SIZE
	.align		4
.L_66:
        /*018c*/ 	.byte	0x04, 0x12
        /*018e*/ 	.short	(.L_68 - .L_67)
	.align		4
.L_67:
        /*0190*/ 	.word	index@(_Z14buoyancyKernelPdS_S_S_S_id)
        /*0194*/ 	.word	0x00000000
.L_68:


//--------------------- .nv.compat                --------------------------
	.section	.nv.compat,"",@"SHT_CUDA_COMPAT_INFO"
	.align	4
        /*0000*/ 	.byte	0x02, 0x09, 0x00, 0x00, 0x02, 0x02, 0x01, 0x00, 0x02, 0x05, 0x05, 0x00, 0x03, 0x07, 0x01, 0x01
        /*0010*/ 	.byte	0x02, 0x03, 0x00, 0x00, 0x02, 0x06, 0x01, 0x00, 0x04, 0x0b, 0x08, 0x00, 0x01, 0x00, 0x00, 0x00
        /*0020*/ 	.byte	0x00, 0x00, 0x00, 0x00


//--------------------- .nv.info._Z6jacobiPdS_S_S_Piiii --------------------------
	.section	.nv.info._Z6jacobiPdS_S_S_Piiii,"",@"SHT_CUDA_INFO"
	.sectionflags	@""
	.align	4


	//----- nvinfo : EIATTR_CUDA_API_VERSION
	.align		4
        /*0000*/ 	.byte	0x04, 0x37
        /*0002*/ 	.short	(.L_70 - .L_69)
.L_69:
        /*0004*/ 	.word	0x00000082


	//----- nvinfo : EIATTR_KPARAM_INFO
	.align		4
.L_70:
        /*0008*/ 	.byte	0x04, 0x17
        /*000a*/ 	.short	(.L_72 - .L_71)
.L_71:
        /*000c*/ 	.word	0x00000000
        /*0010*/ 	.short	0x0007
        /*0012*/ 	.short	0x0030
        /*0014*/ 	.byte	0x00, 0xf0, 0x11, 0x00


	//----- nvinfo : EIATTR_KPARAM_INFO
	.align		4
.L_72:
        /*0018*/ 	.byte	0x04, 0x17
        /*001a*/ 	.short	(.L_74 - .L_73)
.L_73:
        /*001c*/ 	.word	0x00000000
        /*0020*/ 	.short	0x0006
        /*0022*/ 	.short	0x002c
        /*0024*/ 	.byte	0x00, 0xf0, 0x11, 0x00


	//----- nvinfo : EIATTR_KPARAM_INFO
	.align		4
.L_74:
        /*0028*/ 	.byte	0x04, 0x17
        /*002a*/ 	.short	(.L_76 - .L_75)
.L_75:
        /*002c*/ 	.word	0x00000000
        /*0030*/ 	.short	0x0005
        /*0032*/ 	.short	0x0028
        /*0034*/ 	.byte	0x00, 0xf0, 0x11, 0x00


	//----- nvinfo : EIATTR_KPARAM_INFO
	.align		4
.L_76:
        /*0038*/ 	.byte	0x04, 0x17
        /*003a*/ 	.short	(.L_78 - .L_77)
.L_77:
        /*003c*/ 	.word	0x00000000
        /*0040*/ 	.short	0x0004
        /*0042*/ 	.short	0x0020
        /*0044*/ 	.byte	0x00, 0xf5, 0x21, 0x00


	//----- nvinfo : EIATTR_KPARAM_INFO
	.align		4
.L_78:
        /*0048*/ 	.byte	0x04, 0x17
        /*004a*/ 	.short	(.L_80 - .L_79)
.L_79:
        /*004c*/ 	.word	0x00000000
        /*0050*/ 	.short	0x0003
        /*0052*/ 	.short	0x0018
        /*0054*/ 	.byte	0x00, 0xf5, 0x21, 0x00


	//----- nvinfo : EIATTR_KPARAM_INFO
	.align		4
.L_80:
        /*0058*/ 	.byte	0x04, 0x17
        /*005a*/ 	.short	(.L_82 - .L_81)
.L_81:
        /*005c*/ 	.word	0x00000000
        /*0060*/ 	.short	0x0002
        /*0062*/ 	.short	0x0010
        /*0064*/ 	.byte	0x00, 0xf5, 0x21, 0x00


	//----- nvinfo : EIATTR_KPARAM_INFO
	.align		4
.L_82:
        /*0068*/ 	.byte	0x04, 0x17
        /*006a*/ 	.short	(.L_84 - .L_83)
.L_83:
        /*006c*/ 	.word	0x00000000
        /*0070*/ 	.short	0x0001
        /*0072*/ 	.short	0x0008
        /*0074*/ 	.byte	0x00, 0xf5, 0x21, 0x00


	//----- nvinfo : EIATTR_KPARAM_INFO
	.align		4
.L_84:
        /*0078*/ 	.byte	0x04, 0x17
        /*007a*/ 	.short	(.L_86 - .L_85)
.L_85:
        /*007c*/ 	.word	0x00000000
        /*0080*/ 	.short	0x0000
        /*0082*/ 	.short	0x0000
        /*0084*/ 	.byte	0x00, 0xf5, 0x21, 0x00


	//----- nvinfo : EIATTR_SPARSE_MMA_MASK
	.align		4
.L_86:
        /*0088*/ 	.byte	0x03, 0x50
        /*008a*/ 	.short	0x0000


	//----- nvinfo : EIATTR_MAXREG_COUNT
	.align		4
        /*008c*/ 	.byte	0x03, 0x1b
        /*008e*/ 	.short	0x00ff


	//----- nvinfo : EIATTR_MERCURY_ISA_VERSION
	.align		4
        /*0090*/ 	.byte	0x03, 0x5f
        /*0092*/ 	.short	0x0101


	//----- nvinfo : EIATTR_VRC_CTA_INIT_COUNT
	.align		4
        /*0094*/ 	.byte	0x02, 0x4a
	.zero		1
	.zero		1


	//----- nvinfo : EIATTR_EXIT_INSTR_OFFSETS
	.align		4
        /*0098*/ 	.byte	0x04, 0x1c
        /*009a*/ 	.short	(.L_88 - .L_87)


	//   ....[0]....
.L_87:
        /*009c*/ 	.word	0x00000080


	//   ....[1]....
        /*00a0*/ 	.word	0x00000520


	//----- nvinfo : EIATTR_CRS_STACK_SIZE
	.align		4
.L_88:
        /*00a4*/ 	.byte	0x04, 0x1e
        /*00a6*/ 	.short	(.L_90 - .L_89)
.L_89:
        /*00a8*/ 	.word	0x00000000


	//----- nvinfo : EIATTR_CBANK_PARAM_SIZE
	.align		4
.L_90:
        /*00ac*/ 	.byte	0x03, 0x19
        /*00ae*/ 	.short	0x0034


	//----- nvinfo : EIATTR_PARAM_CBANK
	.align		4
        /*00b0*/ 	.byte	0x04, 0x0a
        /*00b2*/ 	.short	(.L_92 - .L_91)
	.align		4
.L_91:
        /*00b4*/ 	.word	index@(.nv.constant0._Z6jacobiPdS_S_S_Piiii)
        /*00b8*/ 	.short	0x0380
        /*00ba*/ 	.short	0x0034


	//----- nvinfo : EIATTR_SW_WAR
	.align		4
.L_92:
        /*00bc*/ 	.byte	0x04, 0x36
        /*00be*/ 	.short	(.L_94 - .L_93)
.L_93:
        /*00c0*/ 	.word	0x00000008
.L_94:


//--------------------- .nv.info._Z14pressureKernelPdPiS_S_didd --------------------------
	.section	.nv.info._Z14pressureKernelPdPiS_S_didd,"",@"SHT_CUDA_INFO"
	.sectionflags	@""
	.align	4


	//----- nvinfo : EIATTR_CUDA_API_VERSION
	.align		4
        /*0000*/ 	.byte	0x04, 0x37
        /*0002*/ 	.short	(.L_96 - .L_95)
.L_95:
        /*0004*/ 	.word	0x00000082


	//----- nvinfo : EIATTR_KPARAM_INFO
	.align		4
.L_96:
        /*0008*/ 	.byte	0x04, 0x17
        /*000a*/ 	.short	(.L_98 - .L_97)
.L_97:
        /*000c*/ 	.word	0x00000000
        /*0010*/ 	.short	0x0007
        /*0012*/ 	.short	0x0038
        /*0014*/ 	.byte	0x00, 0xf0, 0x21, 0x00


	//----- nvinfo : EIATTR_KPARAM_INFO
	.align		4
.L_98:
        /*0018*/ 	.byte	0x04, 0x17
        /*001a*/ 	.short	(.L_100 - .L_99)
.L_99:
        /*001c*/ 	.word	0x00000000
        /*0020*/ 	.short	0x0006
        /*0022*/ 	.short	0x0030
        /*0024*/ 	.byte	0x00, 0xf0, 0x21, 0x00


	//----- nvinfo : EIATTR_KPARAM_INFO
	.align		4
.L_100:
        /*0028*/ 	.byte	0x04, 0x17
        /*002a*/ 	.short	(.L_102 - .L_101)
.L_101:
        /*002c*/ 	.word	0x00000000
        /*0030*/ 	.short	0x0005
        /*0032*/ 	.short	0x0028
        /*0034*/ 	.byte	0x00, 0xf0, 0x11, 0x00


	//----- nvinfo : EIATTR_KPARAM_INFO
	.align		4
.L_102:
        /*0038*/ 	.byte	0x04, 0x17
        /*003a*/ 	.short	(.L_104 - .L_103)
.L_103:
        /*003c*/ 	.word	0x00000000
        /*0040*/ 	.short	0x0004
        /*0042*/ 	.short	0x0020
        /*0044*/ 	.byte	0x00, 0xf0, 0x21, 0x00


	//----- nvinfo : EIATTR_KPARAM_INFO
	.align		4
.L_104:
        /*0048*/ 	.byte	0x04, 0x17
        /*004a*/ 	.short	(.L_106 - .L_105)
.L_105:
        /*004c*/ 	.word	0x00000000
        /*0050*/ 	.short	0x0003
        /*0052*/ 	.short	0x0018
        /*0054*/ 	.byte	0x00, 0xf5, 0x21, 0x00


	//----- nvinfo : EIATTR_KPARAM_INFO
	.align		4
.L_106:
        /*0058*/ 	.byte	0x04, 0x17
        /*005a*/ 	.short	(.L_108 - .L_107)
.L_107:
        /*005c*/ 	.word	0x00000000
        /*0060*/ 	.short	0x0002
        /*0062*/ 	.short	0x0010
        /*0064*/ 	.byte	0x00, 0xf5, 0x21, 0x00


	//----- nvinfo : EIATTR_KPARAM_INFO
	.align		4
.L_108:
        /*0068*/ 	.byte	0x04, 0x17
        /*006a*/ 	.short	(.L_110 - .L_109)
.L_109:
        /*006c*/ 	.word	0x00000000
        /*0070*/ 	.short	0x0001
        /*0072*/ 	.short	0x0008
        /*0074*/ 	.byte	0x00, 0xf5, 0x21, 0x00


	//----- nvinfo : EIATTR_KPARAM_INFO
	.align		4
.L_110:
        /*0078*/ 	.byte	0x04, 0x17
        /*007a*/ 	.short	(.L_112 - .L_111)
.L_111:
        /*007c*/ 	.word	0x00000000
        /*0080*/ 	.short	0x0000
        /*0082*/ 	.short	0x0000
        /*0084*/ 	.byte	0x00, 0xf5, 0x21, 0x00


	//----- nvinfo : EIATTR_SPARSE_MMA_MASK
	.align		4
.L_112:
        /*0088*/ 	.byte	0x03, 0x50
        /*008a*/ 	.short	0x0000


	//----- nvinfo : EIATTR_MAXREG_COUNT
	.align		4
        /*008c*/ 	.byte	0x03, 0x1b
        /*008e*/ 	.short	0x00ff


	//----- nvinfo : EIATTR_EXTERNS
	.align		4
        /*0090*/ 	.byte	0x04, 0x0f
        /*0092*/ 	.short	(.L_114 - .L_113)


	//   ....[0]....
	.align		4
.L_113:
        /*0094*/ 	.word	index@(vprintf)


	//----- nvinfo : EIATTR_MERCURY_ISA_VERSION
	.align		4
.L_114:
        /*0098*/ 	.byte	0x03, 0x5f
        /*009a*/ 	.short	0x0101


	//----- nvinfo : EIATTR_VRC_CTA_INIT_COUNT
	.align		4
        /*009c*/ 	.byte	0x02, 0x4a
	.zero		1
	.zero		1


	//----- nvinfo : EIATTR_SYSCALL_OFFSETS
	.align		4
        /*00a0*/ 	.byte	0x04, 0x46
        /*00a2*/ 	.short	(.L_116 - .L_115)


	//   ....[0]....
.L_115:
        /*00a4*/ 	.word	0x00000d50


	//----- nvinfo : EIATTR_EXIT_INSTR_OFFSETS
	.align		4
.L_116:
        /*00a8*/ 	.byte	0x04, 0x1c
        /*00aa*/ 	.short	(.L_118 - .L_117)


	//   ....[0]....
.L_117:
        /*00ac*/ 	.word	0x000000f0


	//   ....[1]....
        /*00b0*/ 	.word	0x00000dc0


	//   ....[2]....
        /*00b4*/ 	.word	0x00000e00


	//----- nvinfo : EIATTR_CRS_STACK_SIZE
	.align		4
.L_118:
        /*00b8*/ 	.byte	0x04, 0x1e
        /*00ba*/ 	.short	(.L_120 - .L_119)
.L_119:
        /*00bc*/ 	.word	0x00000000


	//----- nvinfo : EIATTR_CBANK_PARAM_SIZE
	.align		4
.L_120:
        /*00c0*/ 	.byte	0x03, 0x19
        /*00c2*/ 	.short	0x0040


	//----- nvinfo : EIATTR_PARAM_CBANK
	.align		4
        /*00c4*/ 	.byte	0x04, 0x0a
        /*00c6*/ 	.short	(.L_122 - .L_121)
	.align		4
.L_121:
        /*00c8*/ 	.word	index@(.nv.constant0._Z14pressureKernelPdPiS_S_didd)
        /*00cc*/ 	.short	0x0380
        /*00ce*/ 	.short	0x0040


	//----- nvinfo : EIATTR_SW_WAR
	.align		4
.L_122:
        /*00d0*/ 	.byte	0x04, 0x36
        /*00d2*/ 	.short	(.L_124 - .L_123)
.L_123:
        /*00d4*/ 	.word	0x00000008
.L_124:


//--------------------- .nv.info._Z16pre_JacobiKernelPdPididS_S_ --------------------------
	.section	.nv.info._Z16pre_JacobiKernelPdPididS_S_,"",@"SHT_CUDA_INFO"
	.sectionflags	@""
	.align	4


	//----- nvinfo : EIATTR_CUDA_API_VERSION
	.align		4
        /*0000*/ 	.byte	0x04, 0x37
        /*0002*/ 	.short	(.L_126 - .L_125)
.L_125:
        /*0004*/ 	.word	0x00000082


	//----- nvinfo : EIATTR_KPARAM_INFO
	.align		4
.L_126:
        /*0008*/ 	.byte	0x04, 0x17
        /*000a*/ 	.short	(.L_128 - .L_127)
.L_127:
        /*000c*/ 	.word	0x00000000
        /*0010*/ 	.short	0x0006
        /*0012*/ 	.short	0x0030
        /*0014*/ 	.byte	0x00, 0xf5, 0x21, 0x00


	//----- nvinfo : EIATTR_KPARAM_INFO
	.align		4
.L_128:
        /*0018*/ 	.byte	0x04, 0x17
        /*001a*/ 	.short	(.L_130 - .L_129)
.L_129:
        /*001c*/ 	.word	0x00000000
        /*0020*/ 	.short	0x0005
        /*0022*/ 	.short	0x0028
        /*0024*/ 	.byte	0x00, 0xf5, 0x21, 0x00


	//----- nvinfo : EIATTR_KPARAM_INFO
	.align		4
.L_130:
        /*0028*/ 	.byte	0x04, 0x17
        /*002a*/ 	.short	(.L_132 - .L_131)
.L_131:
        /*002c*/ 	.word	0x00000000
        /*0030*/ 	.short	0x0004
        /*0032*/ 	.short	0x0020
        /*0034*/ 	.byte	0x00, 0xf0, 0x21, 0x00


	//----- nvinfo : EIATTR_KPARAM_INFO
	.align		4
.L_132:
        /*0038*/ 	.byte	0x04, 0x17
        /*003a*/ 	.short	(.L_134 - .L_133)
.L_133:
        /*003c*/ 	.word	0x00000000
        /*0040*/ 	.short	0x0003
        /*0042*/ 	.short	0x0018
        /*0044*/ 	.byte	0x00, 0xf0, 0x11, 0x00


	//----- nvinfo : EIATTR_KPARAM_INFO
	.align		4
.L_134:
        /*0048*/ 	.byte	0x04, 0x17
        /*004a*/ 	.short	(.L_136 - .L_135)
.L_135:
        /*004c*/ 	.word	0x00000000
        /*0050*/ 	.short	0x0002
        /*0052*/ 	.short	0x0010
        /*0054*/ 	.byte	0x00, 0xf0, 0x21, 0x00


	//----- nvinfo : EIATTR_KPARAM_INFO
	.align		4
.L_136:
        /*0058*/ 	.byte	0x04, 0x17
        /*005a*/ 	.short	(.L_138 - .L_137)
.L_137:
        /*005c*/ 	.word	0x00000000
        /*0060*/ 	.short	0x0001
        /*0062*/ 	.short	0x0008
        /*0064*/ 	.byte	0x00, 0xf5, 0x21, 0x00


	//----- nvinfo : EIATTR_KPARAM_INFO
	.align		4
.L_138:
        /*0068*/ 	.byte	0x04, 0x17
        /*006a*/ 	.short	(.L_140 - .L_139)
.L_139:
        /*006c*/ 	.word	0x00000000
        /*0070*/ 	.short	0x0000
        /*0072*/ 	.short	0x0000
        /*0074*/ 	.byte	0x00, 0xf5, 0x21, 0x00


	//----- nvinfo : EIATTR_SPARSE_MMA_MASK
	.align		4
.L_140:
        /*0078*/ 	.byte	0x03, 0x50
        /*007a*/ 	.short	0x0000


	//----- nvinfo : EIATTR_MAXREG_COUNT
	.align		4
        /*007c*/ 	.byte	0x03, 0x1b
        /*007e*/ 	.short	0x00ff


	//----- nvinfo : EIATTR_MERCURY_ISA_VERSION
	.align		4
        /*0080*/ 	.byte	0x03, 0x5f
        /*0082*/ 	.short	0x0101


	//----- nvinfo : EIATTR_VRC_CTA_INIT_COUNT
	.align		4
        /*0084*/ 	.byte	0x02, 0x4a
	.zero		1
	.zero		1


	//----- nvinfo : EIATTR_EXIT_INSTR_OFFSETS
	.align		4
        /*0088*/ 	.byte	0x04, 0x1c
        /*008a*/ 	.short	(.L_142 - .L_141)


	//   ....[0]....
.L_141:
        /*008c*/ 	.word	0x000000a0


	//   ....[1]....
        /*0090*/ 	.word	0x00000d50


	//----- nvinfo : EIATTR_CRS_STACK_SIZE
	.align		4
.L_142:
        /*0094*/ 	.byte	0x04, 0x1e
        /*0096*/ 	.short	(.L_144 - .L_143)
.L_143:
        /*0098*/ 	.word	0x00000000


	//----- nvinfo : EIATTR_CBANK_PARAM_SIZE
	.align		4
.L_144:
        /*009c*/ 	.byte	0x03, 0x19
        /*009e*/ 	.short	0x0038


	//----- nvinfo : EIATTR_PARAM_CBANK
	.align		4
        /*00a0*/ 	.byte	0x04, 0x0a
        /*00a2*/ 	.short	(.L_146 - .L_145)
	.align		4
.L_145:
        /*00a4*/ 	.word	index@(.nv.constant0._Z16pre_JacobiKernelPdPididS_S_)
        /*00a8*/ 	.short	0x0380
        /*00aa*/ 	.short	0x0038


	//----- nvinfo : EIATTR_SW_WAR
	.align		4
.L_146:
        /*00ac*/ 	.byte	0x04, 0x36
        /*00ae*/ 	.short	(.L_148 - .L_147)
.L_147:
        /*00b0*/ 	.word	0x00000008
.L_148:


//--------------------- .nv.info._Z15vorticityKernelPdPiS_S_S_idd --------------------------
	.section	.nv.info._Z15vorticityKernelPdPiS_S_S_idd,"",@"SHT_CUDA_INFO"
	.sectionflags	@""
	.align	4


	//----- nvinfo : EIATTR_CUDA_API_VERSION
	.align		4
        /*0000*/ 	.byte	0x04, 0x37
        /*0002*/ 	.short	(.L_150 - .L_149)
.L_149:
        /*0004*/ 	.word	0x00000082


	//----- nvinfo : EIATTR_KPARAM_INFO
	.align		4
.L_150:
        /*0008*/ 	.byte	0x04, 0x17
        /*000a*/ 	.short	(.L_152 - .L_151)
.L_151:
        /*000c*/ 	.word	0x00000000
        /*0010*/ 	.short	0x0007
        /*0012*/ 	.short	0x0038
        /*0014*/ 	.byte	0x00, 0xf0, 0x21, 0x00


	//----- nvinfo : EIATTR_KPARAM_INFO
	.align		4
.L_152:
        /*0018*/ 	.byte	0x04, 0x17
        /*001a*/ 	.short	(.L_154 - .L_153)
.L_153:
        /*001c*/ 	.word	0x00000000
        /*0020*/ 	.short	0x0006
        /*0022*/ 	.short	0x0030
        /*0024*/ 	.byte	0x00, 0xf0, 0x21, 0x00


	//----- nvinfo : EIATTR_KPARAM_INFO
	.align		4
.L_154:
        /*0028*/ 	.byte	0x04, 0x17
        /*002a*/ 	.short	(.L_156 - .L_155)
.L_155:
        /*002c*/ 	.word	0x00000000
        /*0030*/ 	.short	0x0005
        /*0032*/ 	.short	0x0028
        /*0034*/ 	.byte	0x00, 0xf0, 0x11, 0x00


	//----- nvinfo : EIATTR_KPARAM_INFO
	.align		4
.L_156:
        /*0038*/ 	.byte	0x04, 0x17
        /*003a*/ 	.short	(.L_158 - .L_157)
.L_157:
        /*003c*/ 	.word	0x00000000
        /*0040*/ 	.short	0x0004
        /*0042*/ 	.short	0x0020
        /*0044*/ 	.byte	0x00, 0xf5, 0x21, 0x00


	//----- nvinfo : EIATTR_KPARAM_INFO
	.align		4
.L_158:
        /*0048*/ 	.byte	0x04, 0x17
        /*004a*/ 	.short	(.L_160 - .L_159)
.L_159:
        /*004c*/ 	.word	0x00000000
        /*0050*/ 	.short	0x0003
        /*0052*/ 	.short	0x0018
        /*0054*/ 	.byte	0x00, 0xf5, 0x21, 0x00


	//----- nvinfo : EIATTR_KPARAM_INFO
	.align		4
.L_160:
        /*0058*/ 	.byte	0x04, 0x17
        /*005a*/ 	.short	(.L_162 - .L_161)
.L_161:
        /*005c*/ 	.word	0x00000000
        /*0060*/ 	.short	0x0002
        /*0062*/ 	.short	0x0010
        /*0064*/ 	.byte	0x00, 0xf5, 0x21, 0x00


	//----- nvinfo : EIATTR_KPARAM_INFO
	.align		4
.L_162:
        /*0068*/ 	.byte	0x04, 0x17
        /*006a*/ 	.short	(.L_164 - .L_163)
.L_163:
        /*006c*/ 	.word	0x00000000
        /*0070*/ 	.short	0x0001
        /*0072*/ 	.short	0x0008
        /*0074*/ 	.byte	0x00, 0xf5, 0x21, 0x00


	//----- nvinfo : EIATTR_KPARAM_INFO
	.align		4
.L_164:
        /*0078*/ 	.byte	0x04, 0x17
        /*007a*/ 	.short	(.L_166 - .L_165)
.L_165:
        /*007c*/ 	.word	0x00000000
        /*0080*/ 	.short	0x0000
        /*0082*/ 	.short	0x0000
        /*0084*/ 	.byte	0x00, 0xf5, 0x21, 0x00


	//----- nvinfo : EIATTR_SPARSE_MMA_MASK
	.align		4
.L_166:
        /*0088*/ 	.byte	0x03, 0x50
        /*008a*/ 	.short	0x0000


	//----- nvinfo : EIATTR_MAXREG_COUNT
	.align		4
        /*008c*/ 	.byte	0x03, 0x1b
        /*008e*/ 	.short	0x00ff


	//----- nvinfo : EIATTR_MERCURY_ISA_VERSION
	.align		4
        /*0090*/ 	.byte	0x03, 0x5f
        /*0092*/ 	.short	0x0101


	//----- nvinfo : EIATTR_VRC_CTA_INIT_COUNT
	.align		4
        /*0094*/ 	.byte	0x02, 0x4a
	.zero		1
	.zero		1


	//----- nvinfo : EIATTR_EXIT_INSTR_OFFSETS
	.align		4
        /*0098*/ 	.byte	0x04, 0x1c
        /*009a*/ 	.short	(.L_168 - .L_167)


	//   ....[0]....
.L_167:
        /*009c*/ 	.word	0x000000a0


	//   ....[1]....
        /*00a0*/ 	.word	0x00001220


	//   ....[2]....
        /*00a4*/ 	.word	0x00001290


	//----- nvinfo : EIATTR_CRS_STACK_SIZE
	.align		4
.L_168:
        /*00a8*/ 	.byte	0x04, 0x1e
        /*00aa*/ 	.short	(.L_170 - .L_169)
.L_169:
        /*00ac*/ 	.word	0x00000000


	//----- nvinfo : EIATTR_CBANK_PARAM_SIZE
	.align		4
.L_170:
        /*00b0*/ 	.byte	0x03, 0x19
        /*00b2*/ 	.short	0x0040


	//----- nvinfo : EIATTR_PARAM_CBANK
	.align		4
        /*00b4*/ 	.byte	0x04, 0x0a
        /*00b6*/ 	.short	(.L_172 - .L_171)
	.align		4
.L_171:
        /*00b8*/ 	.word	index@(.nv.constant0._Z15vorticityKernelPdPiS_S_S_idd)
        /*00bc*/ 	.short	0x0380
        /*00be*/ 	.short	0x0040


	//----- nvinfo : EIATTR_SW_WAR
	.align		4
.L_172:
        /*00c0*/ 	.byte	0x04, 0x36
        /*00c2*/ 	.short	(.L_174 - .L_173)
.L_173:
        /*00c4*/ 	.word	0x00000008
.L_174:


//--------------------- .nv.info._Z19pre_vorticityKernelPdPiS_S_idd --------------------------
	.section	.nv.info._Z19pre_vorticityKernelPdPiS_S_idd,"",@"SHT_CUDA_INFO"
	.sectionflags	@""
	.align	4


	//----- nvinfo : EIATTR_CUDA_API_VERSION
	.align		4
        /*0000*/ 	.byte	0x04, 0x37
        /*0002*/ 	.short	(.L_176 - .L_175)
.L_175:
        /*0004*/ 	.word	0x00000082


	//----- nvinfo : EIATTR_KPARAM_INFO
	.align		4
.L_176:
        /*0008*/ 	.byte	0x04, 0x17
        /*000a*/ 	.short	(.L_178 - .L_177)
.L_177:
        /*000c*/ 	.word	0x00000000
        /*0010*/ 	.short	0x0006
        /*0012*/ 	.short	0x0030
        /*0014*/ 	.byte	0x00, 0xf0, 0x21, 0x00


	//----- nvinfo : EIATTR_KPARAM_INFO
	.align		4
.L_178:
        /*0018*/ 	.byte	0x04, 0x17
        /*001a*/ 	.short	(.L_180 - .L_179)
.L_179:
        /*001c*/ 	.word	0x00000000
        /*0020*/ 	.short	0x0005
        /*0022*/ 	.short	0x0028
        /*0024*/ 	.byte	0x00, 0xf0, 0x21, 0x00


	//----- nvinfo : EIATTR_KPARAM_INFO
	.align		4
.L_180:
        /*0028*/ 	.byte	0x04, 0x17
        /*002a*/ 	.short	(.L_182 - .L_181)
.L_181:
        /*002c*/ 	.word	0x00000000
        /*0030*/ 	.short	0x0004
        /*0032*/ 	.short	0x0020
        /*0034*/ 	.byte	0x00, 0xf0, 0x11, 0x00


	//----- nvinfo : EIATTR_KPARAM_INFO
	.align		4
.L_182:
        /*0038*/ 	.byte	0x04, 0x17
        /*003a*/ 	.short	(.L_184 - .L_183)
.L_183:
        /*003c*/ 	.word	0x00000000
        /*0040*/ 	.short	0x0003
        /*0042*/ 	.short	0x0018
        /*0044*/ 	.byte	0x00, 0xf5, 0x21, 0x00


	//----- nvinfo : EIATTR_KPARAM_INFO
	.align		4
.L_184:
        /*0048*/ 	.byte	0x04, 0x17
        /*004a*/ 	.short	(.L_186 - .L_185)
.L_185:
        /*004c*/ 	.word	0x00000000
        /*0050*/ 	.short	0x0002
        /*0052*/ 	.short	0x0010
        /*0054*/ 	.byte	0x00, 0xf5, 0x21, 0x00


	//----- nvinfo : EIATTR_KPARAM_INFO
	.align		4
.L_186:
        /*0058*/ 	.byte	0x04, 0x17
        /*005a*/ 	.short	(.L_188 - .L_187)
.L_187:
        /*005c*/ 	.word	0x00000000
        /*0060*/ 	.short	0x0001
        /*0062*/ 	.short	0x0008
        /*0064*/ 	.byte	0x00, 0xf5, 0x21, 0x00


	//----- nvinfo : EIATTR_KPARAM_INFO
	.align		4
.L_188:
        /*0068*/ 	.byte	0x04, 0x17
        /*006a*/ 	.short	(.L_190 - .L_189)
.L_189:
        /*006c*/ 	.word	0x00000000
        /*0070*/ 	.short	0x0000
        /*0072*/ 	.short	0x0000
        /*0074*/ 	.byte	0x00, 0xf5, 0x21, 0x00


	//----- nvinfo : EIATTR_SPARSE_MMA_MASK
	.align		4
.L_190:
        /*0078*/ 	.byte	0x03, 0x50
        /*007a*/ 	.short	0x0000


	//----- nvinfo : EIATTR_MAXREG_COUNT
	.align		4
        /*007c*/ 	.byte	0x03, 0x1b
        /*007e*/ 	.short	0x00ff


	//----- nvinfo : EIATTR_MERCURY_ISA_VERSION
	.align		4
        /*0080*/ 	.byte	0x03, 0x5f
        /*0082*/ 	.short	0x0101


	//----- nvinfo : EIATTR_VRC_CTA_INIT_COUNT
	.align		4
        /*0084*/ 	.byte	0x02, 0x4a
	.zero		1
	.zero		1


	//----- nvinfo : EIATTR_EXIT_INSTR_OFFSETS
	.align		4
        /*0088*/ 	.byte	0x04, 0x1c
        /*008a*/ 	.short	(.L_192 - .L_191)


	//   ....[0]....
.L_191:
        /*008c*/ 	.word	0x000000a0


	//   ....[1]....
        /*0090*/ 	.word	0x000015e0


	//----- nvinfo : EIATTR_CRS_STACK_SIZE
	.align		4
.L_192:
        /*0094*/ 	.byte	0x04, 0x1e
        /*0096*/ 	.short	(.L_194 - .L_193)
.L_193:
        /*0098*/ 	.word	0x00000000


	//----- nvinfo : EIATTR_CBANK_PARAM_SIZE
	.align		4
.L_194:
        /*009c*/ 	.byte	0x03, 0x19
        /*009e*/ 	.short	0x0038


	//----- nvinfo : EIATTR_PARAM_CBANK
	.align		4
        /*00a0*/ 	.byte	0x04, 0x0a
        /*00a2*/ 	.short	(.L_196 - .L_195)
	.align		4
.L_195:
        /*00a4*/ 	.word	index@(.nv.constant0._Z19pre_vorticityKernelPdPiS_S_idd)
        /*00a8*/ 	.short	0x0380
        /*00aa*/ 	.short	0x0038


	//----- nvinfo : EIATTR_SW_WAR
	.align		4
.L_196:
        /*00ac*/ 	.byte	0x04, 0x36
        /*00ae*/ 	.short	(.L_198 - .L_197)
.L_197:
        /*00b0*/ 	.word	0x00000008
.L_198:


//--------------------- .nv.info._Z15viscosityKernelPdPiS_didd --------------------------
	.section	.nv.info._Z15viscosityKernelPdPiS_didd,"",@"SHT_CUDA_INFO"
	.sectionflags	@""
	.align	4


	//----- nvinfo : EIATTR_CUDA_API_VERSION
	.align		4
        /*0000*/ 	.byte	0x04, 0x37
        /*0002*/ 	.short	(.L_200 - .L_199)
.L_199:
        /*0004*/ 	.word	0x00000082


	//----- nvinfo : EIATTR_KPARAM_INFO
	.align		4
.L_200:
        /*0008*/ 	.byte	0x04, 0x17
        /*000a*/ 	.short	(.L_202 - .L_201)
.L_201:
        /*000c*/ 	.word	0x00000000
        /*0010*/ 	.short	0x0006
        /*0012*/ 	.short	0x0030
        /*0014*/ 	.byte	0x00, 0xf0, 0x21, 0x00


	//----- nvinfo : EIATTR_KPARAM_INFO
	.align		4
.L_202:
        /*0018*/ 	.byte	0x04, 0x17
        /*001a*/ 	.short	(.L_204 - .L_203)
.L_203:
        /*001c*/ 	.word	0x00000000
        /*0020*/ 	.short	0x0005
        /*0022*/ 	.short	0x0028
        /*0024*/ 	.byte	0x00, 0xf0, 0x21, 0x00


	//----- nvinfo : EIATTR_KPARAM_INFO
	.align		4
.L_204:
        /*0028*/ 	.byte	0x04, 0x17
        /*002a*/ 	.short	(.L_206 - .L_205)
.L_205:
        /*002c*/ 	.word	0x00000000
        /*0030*/ 	.short	0x0004
        /*0032*/ 	.short	0x0020
        /*0034*/ 	.byte	0x00, 0xf0, 0x11, 0x00


	//----- nvinfo : EIATTR_KPARAM_INFO
	.align		4
.L_206:
        /*0038*/ 	.byte	0x04, 0x17
        /*003a*/ 	.short	(.L_208 - .L_207)
.L_207:
        /*003c*/ 	.word	0x00000000
        /*0040*/ 	.short	0x0003
        /*0042*/ 	.short	0x0018
        /*0044*/ 	.byte	0x00, 0xf0, 0x21, 0x00


	//----- nvinfo : EIATTR_KPARAM_INFO
	.align		4
.L_208:
        /*0048*/ 	.byte	0x04, 0x17
        /*004a*/ 	.short	(.L_210 - .L_209)
.L_209:
        /*004c*/ 	.word	0x00000000
        /*0050*/ 	.short	0x0002
        /*0052*/ 	.short	0x0010
        /*0054*/ 	.byte	0x00, 0xf5, 0x21, 0x00


	//----- nvinfo : EIATTR_KPARAM_INFO
	.align		4
.L_210:
        /*0058*/ 	.byte	0x04, 0x17
        /*005a*/ 	.short	(.L_212 - .L_211)
.L_211:
        /*005c*/ 	.word	0x00000000
        /*0060*/ 	.short	0x0001
        /*0062*/ 	.short	0x0008
        /*0064*/ 	.byte	0x00, 0xf5, 0x21, 0x00


	//----- nvinfo : EIATTR_KPARAM_INFO
	.align		4
.L_212:
        /*0068*/ 	.byte	0x04, 0x17
        /*006a*/ 	.short	(.L_214 - .L_213)
.L_213:
        /*006c*/ 	.word	0x00000000
        /*0070*/ 	.short	0x0000
        /*0072*/ 	.short	0x0000
        /*0074*/ 	.byte	0x00, 0xf5, 0x21, 0x00


	//----- nvinfo : EIATTR_SPARSE_MMA_MASK
	.align		4
.L_214:
        /*0078*/ 	.byte	0x03, 0x50
        /*007a*/ 	.short	0x0000


	//----- nvinfo : EIATTR_MAXREG_COUNT
	.align		4
        /*007c*/ 	.byte	0x03, 0x1b
        /*007e*/ 	.short	0x00ff


	//----- nvinfo : EIATTR_MERCURY_ISA_VERSION
	.align		4
        /*0080*/ 	.byte	0x03, 0x5f
        /*0082*/ 	.short	0x0101


	//----- nvinfo : EIATTR_VRC_CTA_INIT_COUNT
	.align		4
        /*0084*/ 	.byte	0x02, 0x4a
	.zero		1
	.zero		1


	//----- nvinfo : EIATTR_EXIT_INSTR_OFFSETS
	.align		4
        /*0088*/ 	.byte	0x04, 0x1c
        /*008a*/ 	.short	(.L_216 - .L_215)


	//   ....[0]....
.L_215:
        /*008c*/ 	.word	0x000000a0


	//   ....[1]....
        /*0090*/ 	.word	0x00000a30


	//   ....[2]....
        /*0094*/ 	.word	0x00000a70


	//----- nvinfo : EIATTR_CRS_STACK_SIZE
	.align		4
.L_216:
        /*0098*/ 	.byte	0x04, 0x1e
        /*009a*/ 	.short	(.L_218 - .L_217)
.L_217:
        /*009c*/ 	.word	0x00000000


	//----- nvinfo : EIATTR_CBANK_PARAM_SIZE
	.align		4
.L_218:
        /*00a0*/ 	.byte	0x03, 0x19
        /*00a2*/ 	.short	0x0038


	//----- nvinfo : EIATTR_PARAM_CBANK
	.align		4
        /*00a4*/ 	.byte	0x04, 0x0a
        /*00a6*/ 	.short	(.L_220 - .L_219)
	.align		4
.L_219:
        /*00a8*/ 	.word	index@(.nv.constant0._Z15viscosityKernelPdPiS_didd)
        /*00ac*/ 	.short	0x0380
        /*00ae*/ 	.short	0x0038


	//----- nvinfo : EIATTR_SW_WAR
	.align		4
.L_220:
        /*00b0*/ 	.byte	0x04, 0x36
        /*00b2*/ 	.short	(.L_222 - .L_221)
.L_221:
        /*00b4*/ 	.word	0x00000008
.L_222:


//--------------------- .nv.info._Z12advectKernelPdPiS_idd --------------------------
	.section	.nv.info._Z12advectKernelPdPiS_idd,"",@"SHT_CUDA_INFO"
	.sectionflags	@""
	.align	4


	//----- nvinfo : EIATTR_CUDA_API_VERSION
	.align		4
        /*0000*/ 	.byte	0x04, 0x37
        /*0002*/ 	.short	(.L_224 - .L_223)
.L_223:
        /*0004*/ 	.word	0x00000082


	//----- nvinfo : EIATTR_KPARAM_INFO
	.align		4
.L_224:
        /*0008*/ 	.byte	0x04, 0x17
        /*000a*/ 	.short	(.L_226 - .L_225)
.L_225:
        /*000c*/ 	.word	0x00000000
        /*0010*/ 	.short	0x0005
        /*0012*/ 	.short	0x0028
        /*0014*/ 	.byte	0x00, 0xf0, 0x21, 0x00


	//----- nvinfo : EIATTR_KPARAM_INFO
	.align		4
.L_226:
        /*0018*/ 	.byte	0x04, 0x17
        /*001a*/ 	.short	(.L_228 - .L_227)
.L_227:
        /*001c*/ 	.word	0x00000000
        /*0020*/ 	.short	0x0004
        /*0022*/ 	.short	0x0020
        /*0024*/ 	.byte	0x00, 0xf0, 0x21, 0x00


	//----- nvinfo : EIATTR_KPARAM_INFO
	.align		4
.L_228:
        /*0028*/ 	.byte	0x04, 0x17
        /*002a*/ 	.short	(.L_230 - .L_229)
.L_229:
        /*002c*/ 	.word	0x00000000
        /*0030*/ 	.short	0x0003
        /*0032*/ 	.short	0x0018
        /*0034*/ 	.byte	0x00, 0xf0, 0x11, 0x00


	//----- nvinfo : EIATTR_KPARAM_INFO
	.align		4
.L_230:
        /*0038*/ 	.byte	0x04, 0x17
        /*003a*/ 	.short	(.L_232 - .L_231)
.L_231:
        /*003c*/ 	.word	0x00000000
        /*0040*/ 	.short	0x0002
        /*0042*/ 	.short	0x0010
        /*0044*/ 	.byte	0x00, 0xf5, 0x21, 0x00


	//----- nvinfo : EIATTR_KPARAM_INFO
	.align		4
.L_232:
        /*0048*/ 	.byte	0x04, 0x17
        /*004a*/ 	.short	(.L_234 - .L_233)
.L_233:
        /*004c*/ 	.word	0x00000000
        /*0050*/ 	.short	0x0001
        /*0052*/ 	.short	0x0008
        /*0054*/ 	.byte	0x00, 0xf5, 0x21, 0x00


	//----- nvinfo : EIATTR_KPARAM_INFO
	.align		4
.L_234:
        /*0058*/ 	.byte	0x04, 0x17
        /*005a*/ 	.short	(.L_236 - .L_235)
.L_235:
        /*005c*/ 	.word	0x00000000
        /*0060*/ 	.short	0x0000
        /*0062*/ 	.short	0x0000
        /*0064*/ 	.byte	0x00, 0xf5, 0x21, 0x00


	//----- nvinfo : EIATTR_SPARSE_MMA_MASK
	.align		4
.L_236:
        /*0068*/ 	.byte	0x03, 0x50
        /*006a*/ 	.short	0x0000


	//----- nvinfo : EIATTR_MAXREG_COUNT
	.align		4
        /*006c*/ 	.byte	0x03, 0x1b
        /*006e*/ 	.short	0x00ff


	//----- nvinfo : EIATTR_MERCURY_ISA_VERSION
	.align		4
        /*0070*/ 	.byte	0x03, 0x5f
        /*0072*/ 	.short	0x0101


	//----- nvinfo : EIATTR_VRC_CTA_INIT_COUNT
	.align		4
        /*0074*/ 	.byte	0x02, 0x4a
	.zero		1
	.zero		1


	//----- nvinfo : EIATTR_EXIT_INSTR_OFFSETS
	.align		4
        /*0078*/ 	.byte	0x04, 0x1c
        /*007a*/ 	.short	(.L_238 - .L_237)


	//   ....[0]....
.L_237:
        /*007c*/ 	.word	0x000000a0


	//   ....[1]....
        /*0080*/ 	.word	0x00000cf0


	//----- nvinfo : EIATTR_CRS_STACK_SIZE
	.align		4
.L_238:
        /*0084*/ 	.byte	0x04, 0x1e
        /*0086*/ 	.short	(.L_240 - .L_239)
.L_239:
        /*0088*/ 	.word	0x00000000


	//----- nvinfo : EIATTR_CBANK_PARAM_SIZE
	.align		4
.L_240:
        /*008c*/ 	.byte	0x03, 0x19
        /*008e*/ 	.short	0x0030


	//----- nvinfo : EIATTR_PARAM_CBANK
	.align		4
        /*0090*/ 	.byte	0x04, 0x0a
        /*0092*/ 	.short	(.L_242 - .L_241)
	.align		4
.L_241:
        /*0094*/ 	.word	index@(.nv.constant0._Z12advectKernelPdPiS_idd)
        /*0098*/ 	.short	0x0380
        /*009a*/ 	.short	0x0030


	//----- nvinfo : EIATTR_SW_WAR
	.align		4
.L_242:
        /*009c*/ 	.byte	0x04, 0x36
        /*009e*/ 	.short	(.L_244 - .L_243)
.L_243:
        /*00a0*/ 	.word	0x00000008
.L_244:


//--------------------- .nv.info._Z14buoyancyKernelPdS_S_S_S_id --------------------------
	.section	.nv.info._Z14buoyancyKernelPdS_S_S_S_id,"",@"SHT_CUDA_INFO"
	.sectionflags	@""
	.align	4


	//----- nvinfo : EIATTR_CUDA_API_VERSION
	.align		4
        /*0000*/ 	.byte	0x04, 0x37
        /*0002*/ 	.short	(.L_246 - .L_245)
.L_245:
        /*0004*/ 	.word	0x00000082


	//----- nvinfo : EIATTR_KPARAM_INFO
	.align		4
.L_246:
        /*0008*/ 	.byte	0x04, 0x17
        /*000a*/ 	.short	(.L_248 - .L_247)
.L_247:
        /*000c*/ 	.word	0x00000000
        /*0010*/ 	.short	0x0006
        /*0012*/ 	.short	0x0030
        /*0014*/ 	.byte	0x00, 0xf0, 0x21, 0x00


	//----- nvinfo : EIATTR_KPARAM_INFO
	.align		4
.L_248:
        /*0018*/ 	.byte	0x04, 0x17
        /*001a*/ 	.short	(.L_250 - .L_249)
.L_249:
        /*001c*/ 	.word	0x00000000
        /*0020*/ 	.short	0x0005
        /*0022*/ 	.short	0x0028
        /*0024*/ 	.byte	0x00, 0xf0, 0x11, 0x00


	//----- nvinfo : EIATTR_KPARAM_INFO
	.align		4
.L_250:
        /*0028*/ 	.byte	0x04, 0x17
        /*002a*/ 	.short	(.L_252 - .L_251)
.L_251:
        /*002c*/ 	.word	0x00000000
        /*0030*/ 	.short	0x0004
        /*0032*/ 	.short	0x0020
        /*0034*/ 	.byte	0x00, 0xf5, 0x21, 0x00


	//----- nvinfo : EIATTR_KPARAM_INFO
	.align		4
.L_252:
        /*0038*/ 	.byte	0x04, 0x17
        /*003a*/ 	.short	(.L_254 - .L_253)
.L_253:
        /*003c*/ 	.word	0x00000000
        /*0040*/ 	.short	0x0003
        /*0042*/ 	.short	0x0018
        /*0044*/ 	.byte	0x00, 0xf5, 0x21, 0x00


	//----- nvinfo : EIATTR_KPARAM_INFO
	.align		4
.L_254:
        /*0048*/ 	.byte	0x04, 0x17
        /*004a*/ 	.short	(.L_256 - .L_255)
.L_255:
        /*004c*/ 	.word	0x00000000
        /*0050*/ 	.short	0x0002
        /*0052*/ 	.short	0x0010
        /*0054*/ 	.byte	0x00, 0xf5, 0x21, 0x00


	//----- nvinfo : EIATTR_KPARAM_INFO
	.align		4
.L_256:
        /*0058*/ 	.byte	0x04, 0x17
        /*005a*/ 	.short	(.L_258 - .L_257)
.L_257:
        /*005c*/ 	.word	0x00000000
        /*0060*/ 	.short	0x0001
        /*0062*/ 	.short	0x0008
        /*0064*/ 	.byte	0x00, 0xf5, 0x21, 0x00


	//----- nvinfo : EIATTR_KPARAM_INFO
	.align		4
.L_258:
        /*0068*/ 	.byte	0x04, 0x17
        /*006a*/ 	.short	(.L_260 - .L_259)
.L_259:
        /*006c*/ 	.word	0x00000000
        /*0070*/ 	.short	0x0000
        /*0072*/ 	.short	0x0000
        /*0074*/ 	.byte	0x00, 0xf5, 0x21, 0x00


	//----- nvinfo : EIATTR_SPARSE_MMA_MASK
	.align		4
.L_260:
        /*0078*/ 	.byte	0x03, 0x50
        /*007a*/ 	.short	0x0000


	//----- nvinfo : EIATTR_MAXREG_COUNT
	.align		4
        /*007c*/ 	.byte	0x03, 0x1b
        /*007e*/ 	.short	0x00ff


	//----- nvinfo : EIATTR_MERCURY_ISA_VERSION
	.align		4
        /*0080*/ 	.byte	0x03, 0x5f
        /*0082*/ 	.short	0x0101


	//----- nvinfo : EIATTR_VRC_CTA_INIT_COUNT
	.align		4
        /*0084*/ 	.byte	0x02, 0x4a
	.zero		1
	.zero		1


	//----- nvinfo : EIATTR_EXIT_INSTR_OFFSETS
	.align		4
        /*0088*/ 	.byte	0x04, 0x1c
        /*008a*/ 	.short	(.L_262 - .L_261)


	//   ....[0]....
.L_261:
        /*008c*/ 	.word	0x000000a0


	//   ....[1]....
        /*0090*/ 	.word	0x000006d0


	//----- nvinfo : EIATTR_CRS_STACK_SIZE
	.align		4
.L_262:
        /*0094*/ 	.byte	0x04, 0x1e
        /*0096*/ 	.short	(.L_264 - .L_263)
.L_263:
        /*0098*/ 	.word	0x00000000


	//----- nvinfo : EIATTR_CBANK_PARAM_SIZE
	.align		4
.L_264:
        /*009c*/ 	.byte	0x03, 0x19
        /*009e*/ 	.short	0x0038


	//----- nvinfo : EIATTR_PARAM_CBANK
	.align		4
        /*00a0*/ 	.byte	0x04, 0x0a
        /*00a2*/ 	.short	(.L_266 - .L_265)
	.align		4
.L_265:
        /*00a4*/ 	.word	index@(.nv.constant0._Z14buoyancyKernelPdS_S_S_S_id)
        /*00a8*/ 	.short	0x0380
        /*00aa*/ 	.short	0x0038


	//----- nvinfo : EIATTR_SW_WAR
	.align		4
.L_266:
        /*00ac*/ 	.byte	0x04, 0x36
        /*00ae*/ 	.short	(.L_268 - .L_267)
.L_267:
        /*00b0*/ 	.word	0x00000008
.L_268:


//--------------------- .nv.callgraph             --------------------------
	.section	.nv.callgraph,"",@"SHT_CUDA_CALLGRAPH"
	.align	4
	.sectionentsize	8
	.align		4
        /*0000*/ 	.word	0x00000000
	.align		4
        /*0004*/ 	.word	0xffffffff
	.align		4
        /*0008*/ 	.word	index@(_Z14pressureKernelPdPiS_S_didd)
	.align		4
        /*000c*/ 	.word	index@(vprintf)
	.align		4
        /*0010*/ 	.word	0x00000000
	.align		4
        /*0014*/ 	.word	0xfffffffe
	.align		4
        /*0018*/ 	.word	0x00000000
	.align		4
        /*001c*/ 	.word	0xfffffffd
	.align		4
        /*0020*/ 	.word	0x00000000
	.align		4
        /*0024*/ 	.word	0xfffffffc


//--------------------- .nv.constant4             --------------------------
	.section	.nv.constant4,"a",@progbits
	.align	8
	.align		8
.nv.constant4:
        /*0000*/ 	.dword	$str
	.align		8
        /*0008*/ 	.dword	vprintf


//--------------------- .text._Z6jacobiPdS_S_S_Piiii --------------------------
	.section	.text._Z6jacobiPdS_S_S_Piiii,"ax",@progbits
	.align	128
        .global         _Z6jacobiPdS_S_S_Piiii
        .type           _Z6jacobiPdS_S_S_Piiii,@function
        .size           _Z6jacobiPdS_S_S_Piiii,(.L_x_117 - _Z6jacobiPdS_S_S_Piiii)
        .other          _Z6jacobiPdS_S_S_Piiii,@"STO_CUDA_ENTRY STV_DEFAULT"
_Z6jacobiPdS_S_S_Piiii:
.text._Z6jacobiPdS_S_S_Piiii:
[----:B------:R-:W-:Y:S01]  /*0000*/  LDC R1, c[0x0][0x37c] ;  /* 0x0000df00ff017b82 */ /* 0x000fe20000000800 */
[----:B------:R-:W0:Y:S07]  /*0010*/  S2R R3, SR_TID.X ;  /* 0x0000000000037919 */ /* 0x000e2e0000002100 */
[----:B------:R-:W0:Y:S01]  /*0020*/  S2UR UR4, SR_CTAID.X ;  /* 0x00000000000479c3 */ /* 0x000e220000002500 */
[----:B------:R-:W1:Y:S07]  /*0030*/  LDCU UR5, c[0x0][0x3a8] ;  /* 0x00007500ff0577ac */ /* 0x000e6e0008000800 */
[----:B------:R-:W0:Y:S02]  /*0040*/  LDC R0, c[0x0][0x360] ;  /* 0x0000d800ff007b82 */ /* 0x000e240000000800 */
[----:B0-----:R-:W-:-:S05]  /*0050*/  IMAD R0, R0, UR4, R3 ;  /* 0x0000000400007c24 */ /* 0x001fca000f8e0203 */
[----:B-1----:R-:W-:-:S04]  /*0060*/  ISETP.GE.AND P0, PT, R0, UR5, PT ;  /* 0x0000000500007c0c */ /* 0x002fc8000bf06270 */
[----:B------:R-:W-:-:S13]  /*0070*/  ISETP.LT.OR P0, PT, R0, RZ, P0 ;  /* 0x000000ff0000720c */ /* 0x000fda0000701670 */
[----:B------:R-:W-:Y:S05]  /*0080*/  @P0 EXIT ;  /* 0x000000000000094d */ /* 0x000fea0003800000 */
[----:B------:R-:W0:Y:S01]  /*0090*/  LDC.64 R2, c[0x0][0x3a0] ;  /* 0x0000e800ff027b82 */ /* 0x000e220000000a00 */
[----:B------:R-:W1:Y:S01]  /*00a0*/  LDCU.64 UR4, c[0x0][0x358] ;  /* 0x00006b00ff0477ac */ /* 0x000e620008000a00 */
[----:B------:R-:W-:-:S06]  /*00b0*/  IMAD R5, R0, 0x3, RZ ;  /* 0x0000000300057824 */ /* 0x000fcc00078e02ff */
[----:B------:R-:W2:Y:S08]  /*00c0*/  LDC R9, c[0x0][0x3ac] ;  /* 0x0000eb00ff097b82 */ /* 0x000eb00000000800 */
[----:B------:R-:W3:Y:S01]  /*00d0*/  LDC.64 R18, c[0x0][0x398] ;  /* 0x0000e600ff127b82 */ /* 0x000ee20000000a00 */
[----:B0-----:R-:W-:-:S05]  /*00e0*/  IMAD.WIDE.U32 R2, R5, 0x4, R2 ;  /* 0x0000000405027825 */ /* 0x001fca00078e0002 */
[----:B-1----:R-:W4:Y:S04]  /*00f0*/  LDG.E R4, desc[UR4][R2.64] ;  /* 0x0000000402047981 */ /* 0x002f28000c1e1900 */
[----:B------:R-:W5:Y:S04]  /*0100*/  LDG.E R8, desc[UR4][R2.64+0x4] ;  /* 0x0000040402087981 */ /* 0x000f68000c1e1900 */
[----:B------:R-:W5:Y:S01]  /*0110*/  LDG.E R16, desc[UR4][R2.64+0x8] ;  /* 0x0000080402107981 */ /* 0x000f62000c1e1900 */
[----:B--2---:R-:W-:Y:S02]  /*0120*/  VIADD R17, R9, 0xffffffff ;  /* 0xffffffff09117836 */ /* 0x004fe40000000000 */
[----:B---3--:R-:W-:-:S06]  /*0130*/  IMAD.WIDE.U32 R18, R0, 0x8, R18 ;  /* 0x0000000800127825 */ /* 0x008fcc00078e0012 */
[----:B------:R-:W2:Y:S01]  /*0140*/  LDG.E.64 R18, desc[UR4][R18.64] ;  /* 0x0000000412127981 */ /* 0x000ea2000c1e1b00 */
[C---:B----4-:R-:W-:Y:S02]  /*0150*/  ISETP.GE.AND P0, PT, R4.reuse, 0x1, PT ;  /* 0x000000010400780c */ /* 0x050fe40003f06270 */
[-C--:B------:R-:W-:Y:S02]  /*0160*/  ISETP.GE.AND P1, PT, R4, R17.reuse, PT ;  /* 0x000000110400720c */ /* 0x080fe40003f26270 */
[----:B------:R-:W0:Y:S01]  /*0170*/  LDC.64 R4, c[0x0][0x388] ;  /* 0x0000e200ff047b82 */ /* 0x000e220000000a00 */
[C---:B-----5:R-:W-:Y:S02]  /*0180*/  ISETP.GE.AND P2, PT, R8.reuse, 0x1, PT ;  /* 0x000000010800780c */ /* 0x060fe40003f46270 */
[----:B------:R-:W-:Y:S02]  /*0190*/  ISETP.GE.AND P3, PT, R8, R17, PT ;  /* 0x000000110800720c */ /* 0x000fe40003f66270 */
[----:B------:R-:W-:-:S02]  /*01a0*/  ISETP.GE.AND P4, PT, R16, 0x1, PT ;  /* 0x000000011000780c */ /* 0x000fc40003f86270 */
[----:B------:R-:W-:Y:S02]  /*01b0*/  ISETP.GE.AND P5, PT, R16, R17, PT ;  /* 0x000000111000720c */ /* 0x000fe40003fa6270 */
[----:B------:R-:W1:Y:S01]  /*01c0*/  @P0 LDC.64 R12, c[0x0][0x390] ;  /* 0x0000e400ff0c0b82 */ /* 0x000e620000000a00 */
[----:B------:R-:W-:-:S04]  /*01d0*/  @P0 IMAD.MOV R8, RZ, RZ, -R9 ;  /* 0x000000ffff080224 */ /* 0x000fc800078e0a09 */
[----:B------:R-:W-:-:S03]  /*01e0*/  @P0 IMAD R3, R8, R9, R0 ;  /* 0x0000000908030224 */ /* 0x000fc600078e0200 */
[----:B------:R-:W3:Y:S01]  /*01f0*/  @!P1 LDC.64 R6, c[0x0][0x390] ;  /* 0x0000e400ff069b82 */ /* 0x000ee20000000a00 */
[----:B0-----:R-:W-:-:S07]  /*0200*/  IMAD.WIDE.U32 R4, R0, 0x8, R4 ;  /* 0x0000000800047825 */ /* 0x001fce00078e0004 */
[----:B------:R-:W0:Y:S01]  /*0210*/  @P2 LDC.64 R14, c[0x0][0x390] ;  /* 0x0000e400ff0e2b82 */ /* 0x000e220000000a00 */
[----:B------:R-:W4:Y:S07]  /*0220*/  LDG.E.64 R4, desc[UR4][R4.64] ;  /* 0x0000000404047981 */ /* 0x000f2e000c1e1b00 */
[----:B------:R-:W5:Y:S01]  /*0230*/  @!P3 LDC.64 R10, c[0x0][0x390] ;  /* 0x0000e400ff0abb82 */ /* 0x000f620000000a00 */
[----:B-1----:R-:W-:-:S04]  /*0240*/  @P0 IMAD.WIDE R2, R3, 0x8, R12 ;  /* 0x0000000803020825 */ /* 0x002fc800078e020c */
[----:B------:R-:W-:Y:S02]  /*0250*/  @!P1 IMAD R13, R9, R9, R0 ;  /* 0x00000009090d9224 */ /* 0x000fe400078e0200 */
[----:B------:R-:W2:Y:S02]  /*0260*/  @P0 LDG.E.64 R2, desc[UR4][R2.64] ;  /* 0x0000000402020981 */ /* 0x000ea4000c1e1b00 */
[----:B---3--:R-:W-:Y:S02]  /*0270*/  @!P1 IMAD.WIDE.U32 R6, R13, 0x8, R6 ;  /* 0x000000080d069825 */ /* 0x008fe400078e0006 */
[----:B------:R-:W1:Y:S02]  /*0280*/  @P4 LDC.64 R12, c[0x0][0x390] ;  /* 0x0000e400ff0c4b82 */ /* 0x000e640000000a00 */
[----:B------:R-:W-:Y:S02]  /*0290*/  @P2 IMAD.IADD R21, R0, 0x1, -R9 ;  /* 0x0000000100152824 */ /* 0x000fe400078e0a09 */
[----:B------:R-:W3:Y:S02]  /*02a0*/  @!P1 LDG.E.64 R6, desc[UR4][R6.64] ;  /* 0x0000000406069981 */ /* 0x000ee4000c1e1b00 */
[----:B0-----:R-:W-:-:S02]  /*02b0*/  @P2 IMAD.WIDE R20, R21, 0x8, R14 ;  /* 0x0000000815142825 */ /* 0x001fc400078e020e */
[----:B------:R-:W0:Y:S02]  /*02c0*/  @!P5 LDC.64 R14, c[0x0][0x390] ;  /* 0x0000e400ff0edb82 */ /* 0x000e240000000a00 */
[----:B------:R-:W-:Y:S02]  /*02d0*/  @!P3 IMAD.IADD R17, R0, 0x1, R9 ;  /* 0x000000010011b824 */ /* 0x000fe400078e0209 */
[----:B------:R0:W3:Y:S02]  /*02e0*/  @P2 LDG.E.64 R8, desc[UR4][R20.64] ;  /* 0x0000000414082981 */ /* 0x0000e4000c1e1b00 */
[----:B-----5:R-:W-:-:S06]  /*02f0*/  @!P3 IMAD.WIDE R10, R17, 0x8, R10 ;  /* 0x00000008110ab825 */ /* 0x020fcc00078e020a */
[----:B------:R-:W5:Y:S01]  /*0300*/  @!P3 LDG.E.64 R10, desc[UR4][R10.64] ;  /* 0x000000040a0ab981 */ /* 0x000f62000c1e1b00 */
[----:B-1----:R-:W-:-:S06]  /*0310*/  @P4 IMAD.WIDE.U32 R12, R0, 0x8, R12 ;  /* 0x00000008000c4825 */ /* 0x002fcc00078e000c */
[----:B------:R-:W5:Y:S01]  /*0320*/  @P4 LDG.E.64 R12, desc[UR4][R12.64+-0x8] ;  /* 0xfffff8040c0c4981 */ /* 0x000f62000c1e1b00 */
[----:B0-----:R-:W-:-:S06]  /*0330*/  @!P5 IMAD.WIDE.U32 R14, R0, 0x8, R14 ;  /* 0x00000008000ed825 */ /* 0x001fcc00078e000e */
[----:B------:R-:W5:Y:S01]  /*0340*/  @!P5 LDG.E.64 R14, desc[UR4][R14.64+0x8] ;  /* 0x000008040e0ed981 */ /* 0x000f62000c1e1b00 */
[----:B------:R-:W-:Y:S01]  /*0350*/  CS2R R16, SRZ ;  /* 0x0000000000107805 */ /* 0x000fe2000001ff00 */
[----:B------:R-:W-:Y:S01]  /*0360*/  IMAD.MOV.U32 R20, RZ, RZ, 0x1 ;  /* 0x00000001ff147424 */ /* 0x000fe200078e00ff */
[----:B------:R-:W-:Y:S01]  /*0370*/  BSSY.RECONVERGENT B0, `(.L_x_0) ;  /* 0x0000017000007945 */ /* 0x000fe20003800200 */
[----:B----4-:R-:W0:Y:S01]  /*0380*/  MUFU.RCP64H R21, R5 ;  /* 0x0000000500157308 */ /* 0x010e220000001800 */
[----:B--2---:R-:W-:-:S08]  /*0390*/  @P0 DADD R16, RZ, R2 ;  /* 0x00000000ff100229 */ /* 0x004fd00000000002 */
[----:B---3--:R-:W-:Y:S02]  /*03a0*/  @!P1 DADD R16, R16, R6 ;  /* 0x0000000010109229 */ /* 0x008fe40000000006 */
[----:B0-----:R-:W-:-:S06]  /*03b0*/  DFMA R2, -R4, R20, 1 ;  /* 0x3ff000000402742b */ /* 0x001fcc0000000114 */
[----:B------:R-:W-:Y:S02]  /*03c0*/  @P2 DADD R16, R16, R8 ;  /* 0x0000000010102229 */ /* 0x000fe40000000008 */
[----:B------:R-:W-:-:S06]  /*03d0*/  DFMA R2, R2, R2, R2 ;  /* 0x000000020202722b */ /* 0x000fcc0000000002 */
[----:B-----5:R-:W-:Y:S02]  /*03e0*/  @!P3 DADD R16, R16, R10 ;  /* 0x000000001010b229 */ /* 0x020fe4000000000a */
[----:B------:R-:W-:-:S06]  /*03f0*/  DFMA R2, R20, R2, R20 ;  /* 0x000000021402722b */ /* 0x000fcc0000000014 */
[----:B------:R-:W-:Y:S02]  /*0400*/  @P4 DADD R16, R16, R12 ;  /* 0x0000000010104229 */ /* 0x000fe4000000000c */
[----:B------:R-:W-:-:S06]  /*0410*/  DFMA R6, -R4, R2, 1 ;  /* 0x3ff000000406742b */ /* 0x000fcc0000000102 */
[----:B------:R-:W-:Y:S02]  /*0420*/  @!P5 DADD R16, R16, R14 ;  /* 0x000000001010d229 */ /* 0x000fe4000000000e */
[----:B------:R-:W-:-:S06]  /*0430*/  DFMA R2, R2, R6, R2 ;  /* 0x000000060202722b */ /* 0x000fcc0000000002 */
[----:B------:R-:W-:-:S08]  /*0440*/  DADD R18, R18, R16 ;  /* 0x0000000012127229 */ /* 0x000fd00000000010 */
[----:B------:R-:W-:-:S08]  /*0450*/  DMUL R6, R18, R2 ;  /* 0x0000000212067228 */ /* 0x000fd00000000000 */
[----:B------:R-:W-:-:S08]  /*0460*/  DFMA R8, -R4, R6, R18 ;  /* 0x000000060408722b */ /* 0x000fd00000000112 */
[----:B------:R-:W-:Y:S01]  /*0470*/  DFMA R2, R2, R8, R6 ;  /* 0x000000080202722b */ /* 0x000fe20000000006 */
[----:B------:R-:W-:-:S09]  /*0480*/  FSETP.GEU.AND P1, PT, |R19|, 6.5827683646048100446e-37, PT ;  /* 0x036000001300780b */ /* 0x000fd20003f2e200 */
[----:B------:R-:W-:-:S05]  /*0490*/  FFMA R6, RZ, R5, R3 ;  /* 0x00000005ff067223 */ /* 0x000fca0000000003 */
[----:B------:R-:W-:-:S13]  /*04a0*/  FSETP.GT.AND P0, PT, |R6|, 1.469367938527859385e-39, PT ;  /* 0x001000000600780b */ /* 0x000fda0003f04200 */
[----:B------:R-:W-:Y:S05]  /*04b0*/  @P0 BRA P1, `(.L_x_1) ;  /* 0x0000000000080947 */ /* 0x000fea0000800000 */
[----:B------:R-:W-:-:S07]  /*04c0*/  MOV R10, 0x4e0 ;  /* 0x000004e0000a7802 */ /* 0x000fce0000000f00 */
[----:B------:R-:W-:Y:S05]  /*04d0*/  CALL.REL.NOINC `($__internal_0_$__cuda_sm20_div_rn_f64_full) ;  /* 0x0000000000147944 */ /* 0x000fea0003c00000 */
.L_x_1:
[----:B------:R-:W-:Y:S05]  /*04e0*/  BSYNC.RECONVERGENT B0 ;  /* 0x0000000000007941 */ /* 0x000fea0003800200 */
.L_x_0:
[----:B------:R-:W0:Y:S02]  /*04f0*/  LDC.64 R4, c[0x0][0x380] ;  /* 0x0000e000ff047b82 */ /* 0x000e240000000a00 */
[----:B0-----:R-:W-:-:S05]  /*0500*/  IMAD.WIDE.U32 R4, R0, 0x8, R4 ;  /* 0x0000000800047825 */ /* 0x001fca00078e0004 */
[----:B------:R-:W-:Y:S01]  /*0510*/  STG.E.64 desc[UR4][R4.64], R2 ;  /* 0x0000000204007986 */ /* 0x000fe2000c101b04 */
[----:B------:R-:W-:Y:S05]  /*0520*/  EXIT ;  /* 0x000000000000794d */ /* 0x000fea0003800000 */
        .weak           $__internal_0_$__cuda_sm20_div_rn_f64_full
        .type           $__internal_0_$__cuda_sm20_div_rn_f64_full,@function
        .size           $__internal_0_$__cuda_sm20_div_rn_f64_full,(.L_x_117 - $__internal_0_$__cuda_sm20_div_rn_f64_full)
$__internal_0_$__cuda_sm20_div_rn_f64_full:
[C---:B------:R-:W-:Y:S01]  /*0530*/  FSETP.GEU.AND P0, PT, |R5|.reuse, 1.469367938527859385e-39, PT ;  /* 0x001000000500780b */ /* 0x040fe20003f0e200 */
[----:B------:R-:W-:Y:S01]  /*0540*/  IMAD.MOV.U32 R7, RZ, RZ, R19 ;  /* 0x000000ffff077224 */ /* 0x000fe200078e0013 */
[C---:B------:R-:W-:Y:S01]  /*0550*/  LOP3.LUT R2, R5.reuse, 0x800fffff, RZ, 0xc0, !PT ;  /* 0x800fffff05027812 */ /* 0x040fe200078ec0ff */
[----:B------:R-:W-:Y:S01]  /*0560*/  IMAD.MOV.U32 R16, RZ, RZ, 0x1 ;  /* 0x00000001ff107424 */ /* 0x000fe200078e00ff */
[----:B------:R-:W-:Y:S01]  /*0570*/  LOP3.LUT R14, R5, 0x7ff00000, RZ, 0xc0, !PT ;  /* 0x7ff00000050e7812 */ /* 0x000fe200078ec0ff */
[----:B------:R-:W-:Y:S01]  /*0580*/  IMAD.MOV.U32 R6, RZ, RZ, R18 ;  /* 0x000000ffff067224 */ /* 0x000fe200078e0012 */
[----:B------:R-:W-:Y:S01]  /*0590*/  LOP3.LUT R3, R2, 0x3ff00000, RZ, 0xfc, !PT ;  /* 0x3ff0000002037812 */ /* 0x000fe200078efcff */
[----:B------:R-:W-:Y:S01]  /*05a0*/  IMAD.MOV.U32 R2, RZ, RZ, R4 ;  /* 0x000000ffff027224 */ /* 0x000fe200078e0004 */
[C---:B------:R-:W-:Y:S01]  /*05b0*/  FSETP.GEU.AND P2, PT, |R7|.reuse, 1.469367938527859385e-39, PT ;  /* 0x001000000700780b */ /* 0x040fe20003f4e200 */
[----:B------:R-:W-:Y:S01]  /*05c0*/  BSSY.RECONVERGENT B1, `(.L_x_2) ;  /* 0x0000051000017945 */ /* 0x000fe20003800200 */
[----:B------:R-:W-:-:S03]  /*05d0*/  LOP3.LUT R11, R7, 0x7ff00000, RZ, 0xc0, !PT ;  /* 0x7ff00000070b7812 */ /* 0x000fc600078ec0ff */
[----:B------:R-:W-:Y:S01]  /*05e0*/  @!P0 DMUL R2, R4, 8.98846567431157953865e+307 ;  /* 0x7fe0000004028828 */ /* 0x000fe20000000000 */
[----:B------:R-:W-:-:S05]  /*05f0*/  ISETP.GE.U32.AND P1, PT, R11, R14, PT ;  /* 0x0000000e0b00720c */ /* 0x000fca0003f26070 */
[----:B------:R-:W0:Y:S02]  /*0600*/  MUFU.RCP64H R17, R3 ;  /* 0x0000000300117308 */ /* 0x000e240000001800 */
[----:B------:R-:W-:Y:S01]  /*0610*/  @!P2 LOP3.LUT R12, R5, 0x7ff00000, RZ, 0xc0, !PT ;  /* 0x7ff00000050ca812 */ /* 0x000fe200078ec0ff */
[----:B------:R-:W-:-:S03]  /*0620*/  @!P2 IMAD.MOV.U32 R18, RZ, RZ, RZ ;  /* 0x000000ffff12a224 */ /* 0x000fc600078e00ff */
[----:B------:R-:W-:Y:S01]  /*0630*/  @!P2 ISETP.GE.U32.AND P3, PT, R11, R12, PT ;  /* 0x0000000c0b00a20c */ /* 0x000fe20003f66070 */
[----:B------:R-:W-:-:S05]  /*0640*/  IMAD.MOV.U32 R12, RZ, RZ, 0x1ca00000 ;  /* 0x1ca00000ff0c7424 */ /* 0x000fca00078e00ff */
[----:B------:R-:W-:-:S04]  /*0650*/  @!P2 SEL R13, R12, 0x63400000, !P3 ;  /* 0x634000000c0da807 */ /* 0x000fc80005800000 */
[----:B------:R-:W-:Y:S01]  /*0660*/  @!P2 LOP3.LUT R13, R13, 0x80000000, R7, 0xf8, !PT ;  /* 0x800000000d0da812 */ /* 0x000fe200078ef807 */
[----:B0-----:R-:W-:-:S03]  /*0670*/  DFMA R8, R16, -R2, 1 ;  /* 0x3ff000001008742b */ /* 0x001fc60000000802 */
[----:B------:R-:W-:-:S05]  /*0680*/  @!P2 LOP3.LUT R19, R13, 0x100000, RZ, 0xfc, !PT ;  /* 0x001000000d13a812 */ /* 0x000fca00078efcff */
[----:B------:R-:W-:-:S08]  /*0690*/  DFMA R8, R8, R8, R8 ;  /* 0x000000080808722b */ /* 0x000fd00000000008 */
[----:B------:R-:W-:Y:S01]  /*06a0*/  DFMA R16, R16, R8, R16 ;  /* 0x000000081010722b */ /* 0x000fe20000000010 */
[----:B------:R-:W-:Y:S01]  /*06b0*/  SEL R9, R12, 0x63400000, !P1 ;  /* 0x634000000c097807 */ /* 0x000fe20004800000 */
[----:B------:R-:W-:-:S03]  /*06c0*/  IMAD.MOV.U32 R8, RZ, RZ, R6 ;  /* 0x000000ffff087224 */ /* 0x000fc600078e0006 */
[----:B------:R-:W-:-:S03]  /*06d0*/  LOP3.LUT R9, R9, 0x800fffff, R7, 0xf8, !PT ;  /* 0x800fffff09097812 */ /* 0x000fc600078ef807 */
[----:B------:R-:W-:-:S03]  /*06e0*/  DFMA R20, R16, -R2, 1 ;  /* 0x3ff000001014742b */ /* 0x000fc60000000802 */
[----:B------:R-:W-:-:S05]  /*06f0*/  @!P2 DFMA R8, R8, 2, -R18 ;  /* 0x400000000808a82b */ /* 0x000fca0000000812 */
[----:B------:R-:W-:Y:S01]  /*0700*/  DFMA R16, R16, R20, R16 ;  /* 0x000000141010722b */ /* 0x000fe20000000010 */
[----:B------:R-:W-:Y:S02]  /*0710*/  IMAD.MOV.U32 R21, RZ, RZ, R11 ;  /* 0x000000ffff157224 */ /* 0x000fe400078e000b */
[----:B------:R-:W-:Y:S01]  /*0720*/  IMAD.MOV.U32 R20, RZ, RZ, R14 ;  /* 0x000000ffff147224 */ /* 0x000fe200078e000e */
[----:B------:R-:W-:Y:S02]  /*0730*/  @!P0 LOP3.LUT R20, R3, 0x7ff00000, RZ, 0xc0, !PT ;  /* 0x7ff0000003148812 */ /* 0x000fe400078ec0ff */
[----:B------:R-:W-:Y:S02]  /*0740*/  @!P2 LOP3.LUT R21, R9, 0x7ff00000, RZ, 0xc0, !PT ;  /* 0x7ff000000915a812 */ /* 0x000fe400078ec0ff */
[----:B------:R-:W-:Y:S01]  /*0750*/  DMUL R18, R16, R8 ;  /* 0x0000000810127228 */ /* 0x000fe20000000000 */
[----:B------:R-:W-:Y:S02]  /*0760*/  VIADD R22, R20, 0xffffffff ;  /* 0xffffffff14167836 */ /* 0x000fe40000000000 */
[----:B------:R-:W-:-:S05]  /*0770*/  VIADD R13, R21, 0xffffffff ;  /* 0xffffffff150d7836 */ /* 0x000fca0000000000 */
[----:B------:R-:W-:Y:S01]  /*0780*/  DFMA R14, R18, -R2, R8 ;  /* 0x80000002120e722b */ /* 0x000fe20000000008 */
[----:B------:R-:W-:-:S04]  /*0790*/  ISETP.GT.U32.AND P0, PT, R13, 0x7feffffe, PT ;  /* 0x7feffffe0d00780c */ /* 0x000fc80003f04070 */
[----:B------:R-:W-:-:S03]  /*07a0*/  ISETP.GT.U32.OR P0, PT, R22, 0x7feffffe, P0 ;  /* 0x7feffffe1600780c */ /* 0x000fc60000704470 */
[----:B------:R-:W-:-:S10]  /*07b0*/  DFMA R14, R16, R14, R18 ;  /* 0x0000000e100e722b */ /* 0x000fd40000000012 */
[----:B------:R-:W-:Y:S05]  /*07c0*/  @P0 BRA `(.L_x_3) ;  /* 0x00000000006c0947 */ /* 0x000fea0003800000 */
[----:B------:R-:W-:-:S04]  /*07d0*/  LOP3.LUT R16, R5, 0x7ff00000, RZ, 0xc0, !PT ;  /* 0x7ff0000005107812 */ /* 0x000fc800078ec0ff */
[CC--:B------:R-:W-:Y:S02]  /*07e0*/  VIADDMNMX R6, R11.reuse, -R16.reuse, 0xb9600000, !PT ;  /* 0xb96000000b067446 */ /* 0x0c0fe40007800910 */
[----:B------:R-:W-:Y:S02]  /*07f0*/  ISETP.GE.U32.AND P0, PT, R11, R16, PT ;  /* 0x000000100b00720c */ /* 0x000fe40003f06070 */
[----:B------:R-:W-:Y:S02]  /*0800*/  VIMNMX R6, PT, PT, R6, 0x46a00000, PT ;  /* 0x46a0000006067848 */ /* 0x000fe40003fe0100 */
[----:B------:R-:W-:-:S05]  /*0810*/  SEL R11, R12, 0x63400000, !P0 ;  /* 0x634000000c0b7807 */ /* 0x000fca0004000000 */
[----:B------:R-:W-:Y:S02]  /*0820*/  IMAD.IADD R11, R6, 0x1, -R11 ;  /* 0x00000001060b7824 */ /* 0x000fe400078e0a0b */
[----:B------:R-:W-:Y:S02]  /*0830*/  IMAD.MOV.U32 R6, RZ, RZ, RZ ;  /* 0x000000ffff067224 */ /* 0x000fe400078e00ff */
[----:B------:R-:W-:-:S06]  /*0840*/  VIADD R7, R11, 0x7fe00000 ;  /* 0x7fe000000b077836 */ /* 0x000fcc0000000000 */
[----:B------:R-:W-:-:S10]  /*0850*/  DMUL R12, R14, R6 ;  /* 0x000000060e0c7228 */ /* 0x000fd40000000000 */
[----:B------:R-:W-:-:S13]  /*0860*/  FSETP.GTU.AND P0, PT, |R13|, 1.469367938527859385e-39, PT ;  /* 0x001000000d00780b */ /* 0x000fda0003f0c200 */
[----:B------:R-:W-:Y:S05]  /*0870*/  @P0 BRA `(.L_x_4) ;  /* 0x0000000000940947 */ /* 0x000fea0003800000 */
[----:B------:R-:W-:Y:S01]  /*0880*/  DFMA R2, R14, -R2, R8 ;  /* 0x800000020e02722b */ /* 0x000fe20000000008 */
[----:B------:R-:W-:-:S09]  /*0890*/  IMAD.MOV.U32 R6, RZ, RZ, RZ ;  /* 0x000000ffff067224 */ /* 0x000fd200078e00ff */
[C---:B------:R-:W-:Y:S02]  /*08a0*/  FSETP.NEU.AND P0, PT, R3.reuse, RZ, PT ;  /* 0x000000ff0300720b */ /* 0x040fe40003f0d000 */
[----:B------:R-:W-:-:S04]  /*08b0*/  LOP3.LUT R5, R3, 0x80000000, R5, 0x48, !PT ;  /* 0x8000000003057812 */ /* 0x000fc800078e4805 */
[----:B------:R-:W-:-:S07]  /*08c0*/  LOP3.LUT R7, R5, R7, RZ, 0xfc, !PT ;  /* 0x0000000705077212 */ /* 0x000fce00078efcff */
[----:B------:R-:W-:Y:S05]  /*08d0*/  @!P0 BRA `(.L_x_4) ;  /* 0x00000000007c8947 */ /* 0x000fea0003800000 */
[----:B------:R-:W-:Y:S01]  /*08e0*/  IMAD.MOV R3, RZ, RZ, -R11 ;  /* 0x000000ffff037224 */ /* 0x000fe200078e0a0b */
[----:B------:R-:W-:Y:S01]  /*08f0*/  DMUL.RP R6, R14, R6 ;  /* 0x000000060e067228 */ /* 0x000fe20000008000 */
[----:B------:R-:W-:-:S06]  /*0900*/  IMAD.MOV.U32 R2, RZ, RZ, RZ ;  /* 0x000000ffff027224 */ /* 0x000fcc00078e00ff */
[----:B------:R-:W-:-:S03]  /*0910*/  DFMA R2, R12, -R2, R14 ;  /* 0x800000020c02722b */ /* 0x000fc6000000000e */
[----:B------:R-:W-:-:S03]  /*0920*/  LOP3.LUT R5, R7, R5, RZ, 0x3c, !PT ;  /* 0x0000000507057212 */ /* 0x000fc600078e3cff */
[----:B------:R-:W-:-:S04]  /*0930*/  IADD3 R2, PT, PT, -R11, -0x43300000, RZ ;  /* 0xbcd000000b027810 */ /* 0x000fc80007ffe1ff */
[----:B------:R-:W-:-:S04]  /*0940*/  FSETP.NEU.AND P0, PT, |R3|, R2, PT ;  /* 0x000000020300720b */ /* 0x000fc80003f0d200 */
[----:B------:R-:W-:Y:S02]  /*0950*/  FSEL R12, R6, R12, !P0 ;  /* 0x0000000c060c7208 */ /* 0x000fe40004000000 */
[----:B------:R-:W-:Y:S01]  /*0960*/  FSEL R13, R5, R13, !P0 ;  /* 0x0000000d050d7208 */ /* 0x000fe20004000000 */
[----:B------:R-:W-:Y:S06]  /*0970*/  BRA `(.L_x_4) ;  /* 0x0000000000547947 */ /* 0x000fec0003800000 */
.L_x_3:
[----:B------:R-:W-:-:S14]  /*0980*/  DSETP.NAN.AND P0, PT, R6, R6, PT ;  /* 0x000000060600722a */ /* 0x000fdc0003f08000 */
[----:B------:R-:W-:Y:S05]  /*0990*/  @P0 BRA `(.L_x_5) ;  /* 0x0000000000440947 */ /* 0x000fea0003800000 */
[----:B------:R-:W-:-:S14]  /*09a0*/  DSETP.NAN.AND P0, PT, R4, R4, PT ;  /* 0x000000040400722a */ /* 0x000fdc0003f08000 */
[----:B------:R-:W-:Y:S05]  /*09b0*/  @P0 BRA `(.L_x_6) ;  /* 0x0000000000300947 */ /* 0x000fea0003800000 */
[----:B------:R-:W-:Y:S01]  /*09c0*/  ISETP.NE.AND P0, PT, R21, R20, PT ;  /* 0x000000141500720c */ /* 0x000fe20003f05270 */
[----:B------:R-:W-:Y:S02]  /*09d0*/  IMAD.MOV.U32 R12, RZ, RZ, 0x0 ;  /* 0x00000000ff0c7424 */ /* 0x000fe400078e00ff */
[----:B------:R-:W-:-:S10]  /*09e0*/  IMAD.MOV.U32 R13, RZ, RZ, -0x80000 ;  /* 0xfff80000ff0d7424 */ /* 0x000fd400078e00ff */
[----:B------:R-:W-:Y:S05]  /*09f0*/  @!P0 BRA `(.L_x_4) ;  /* 0x0000000000348947 */ /* 0x000fea0003800000 */
[----:B------:R-:W-:Y:S02]  /*0a00*/  ISETP.NE.AND P0, PT, R21, 0x7ff00000, PT ;  /* 0x7ff000001500780c */ /* 0x000fe40003f05270 */
[----:B------:R-:W-:Y:S02]  /*0a10*/  LOP3.LUT R13, R7, 0x80000000, R5, 0x48, !PT ;  /* 0x80000000070d7812 */ /* 0x000fe400078e4805 */
[----:B------:R-:W-:-:S13]  /*0a20*/  ISETP.EQ.OR P0, PT, R20, RZ, !P0 ;  /* 0x000000ff1400720c */ /* 0x000fda0004702670 */
[----:B------:R-:W-:Y:S01]  /*0a30*/  @P0 LOP3.LUT R2, R13, 0x7ff00000, RZ, 0xfc, !PT ;  /* 0x7ff000000d020812 */ /* 0x000fe200078efcff */
[----:B------:R-:W-:Y:S02]  /*0a40*/  @!P0 IMAD.MOV.U32 R12, RZ, RZ, RZ ;  /* 0x000000ffff0c8224 */ /* 0x000fe400078e00ff */
[----:B------:R-:W-:Y:S02]  /*0a50*/  @P0 IMAD.MOV.U32 R12, RZ, RZ, RZ ;  /* 0x000000ffff0c0224 */ /* 0x000fe400078e00ff */
[----:B------:R-:W-:Y:S01]  /*0a60*/  @P0 IMAD.MOV.U32 R13, RZ, RZ, R2 ;  /* 0x000000ffff0d0224 */ /* 0x000fe200078e0002 */
[----:B------:R-:W-:Y:S06]  /*0a70*/  BRA `(.L_x_4) ;  /* 0x0000000000147947 */ /* 0x000fec0003800000 */
.L_x_6:
[----:B------:R-:W-:Y:S01]  /*0a80*/  LOP3.LUT R13, R5, 0x80000, RZ, 0xfc, !PT ;  /* 0x00080000050d7812 */ /* 0x000fe200078efcff */
[----:B------:R-:W-:Y:S01]  /*0a90*/  IMAD.MOV.U32 R12, RZ, RZ, R4 ;  /* 0x000000ffff0c7224 */ /* 0x000fe200078e0004 */
[----:B------:R-:W-:Y:S06]  /*0aa0*/  BRA `(.L_x_4) ;  /* 0x0000000000087947 */ /* 0x000fec0003800000 */
.L_x_5:
[----:B------:R-:W-:Y:S01]  /*0ab0*/  LOP3.LUT R13, R7, 0x80000, RZ, 0xfc, !PT ;  /* 0x00080000070d7812 */ /* 0x000fe200078efcff */
[----:B------:R-:W-:-:S07]  /*0ac0*/  IMAD.MOV.U32 R12, RZ, RZ, R6 ;  /* 0x000000ffff0c7224 */ /* 0x000fce00078e0006 */
.L_x_4:
[----:B------:R-:W-:Y:S05]  /*0ad0*/  BSYNC.RECONVERGENT B1 ;  /* 0x0000000000017941 */ /* 0x000fea0003800200 */
.L_x_2:
[----:B------:R-:W-:Y:S02]  /*0ae0*/  IMAD.MOV.U32 R11, RZ, RZ, 0x0 ;  /* 0x00000000ff0b7424 */ /* 0x000fe400078e00ff */
[----:B------:R-:W-:Y:S02]  /*0af0*/  IMAD.MOV.U32 R2, RZ, RZ, R12 ;  /* 0x000000ffff027224 */ /* 0x000fe400078e000c */
[----:B------:R-:W-:Y:S01]  /*0b00*/  IMAD.MOV.U32 R3, RZ, RZ, R13 ;  /* 0x000000ffff037224 */ /* 0x000fe200078e000d */
[----:B------:R-:W-:Y:S06]  /*0b10*/  RET.REL.NODEC R10 `(_Z6jacobiPdS_S_S_Piiii) ;  /* 0xfffffff40a387950 */ /* 0x000fec0003c3ffff */
.L_x_7:
[----:B------:R-:W-:-:S00]  /*0b20*/  BRA `(.L_x_7) ;  /* 0xfffffffc00fc7947 */ /* 0x000fc0000383ffff */
[----:B------:R-:W-:-:S00]  /*0b30*/  NOP ;  /* 0x0000000000007918 */ /* 0x000fc00000000000 */
        /* <DEDUP_REMOVED lines=12> */
.L_x_117:


//--------------------- .text._Z14pressureKernelPdPiS_S_didd --------------------------
	.section	.text._Z14pressureKernelPdPiS_S_didd,"ax",@progbits
	.align	128
        .global         _Z14pressureKernelPdPiS_S_didd
        .type           _Z14pressureKernelPdPiS_S_didd,@function
        .size           _Z14pressureKernelPdPiS_S_didd,(.L_x_118 - _Z14pressureKernelPdPiS_S_didd)
        .other          _Z14pressureKernelPdPiS_S_didd,@"STO_CUDA_ENTRY STV_DEFAULT"
_Z14pressureKernelPdPiS_S_didd:
.text._Z14pressureKernelPdPiS_S_didd:
[----:B------:R-:W0:Y:S01]  /*0000*/  LDC R1, c[0x0][0x37c] ;  /* 0x0000df00ff017b82 */ /* 0x000e220000000800 */
[----:B------:R-:W1:Y:S01]  /*0010*/  S2R R3, SR_TID.X ;  /* 0x0000000000037919 */ /* 0x000e620000002100 */
[----:B------:R-:W2:Y:S06]  /*0020*/  LDCU UR7, c[0x0][0x2fc] ;  /* 0x00005f80ff0777ac */ /* 0x000eac0008000800 */
[----:B------:R-:W1:Y:S01]  /*0030*/  S2UR UR8, SR_CTAID.X ;  /* 0x00000000000879c3 */ /* 0x000e620000002500 */
[----:B0-----:R-:W-:Y:S01]  /*0040*/  VIADD R1, R1, 0xffffffd0 ;  /* 0xffffffd001017836 */ /* 0x001fe20000000000 */
[----:B------:R-:W0:Y:S01]  /*0050*/  LDCU UR9, c[0x0][0x3a8] ;  /* 0x00007500ff0977ac */ /* 0x000e220008000800 */
[----:B------:R-:W3:Y:S05]  /*0060*/  LDCU UR6, c[0x0][0x2f8] ;  /* 0x00005f00ff0677ac */ /* 0x000eea0008000800 */
[----:B------:R-:W1:Y:S01]  /*0070*/  LDC R16, c[0x0][0x360] ;  /* 0x0000d800ff107b82 */ /* 0x000e620000000800 */
[----:B0-----:R-:W-:-:S04]  /*0080*/  UIMAD UR4, UR9, UR9, URZ ;  /* 0x00000009090472a4 */ /* 0x001fc8000f8e02ff */
[----:B------:R-:W-:Y:S01]  /*0090*/  UIMAD UR5, UR4, UR9, URZ ;  /* 0x00000009040572a4 */ /* 0x000fe2000f8e02ff */
[----:B---3--:R-:W-:-:S05]  /*00a0*/  IADD3 R6, P1, PT, R1, UR6, RZ ;  /* 0x0000000601067c10 */ /* 0x008fca000ff3e0ff */
[----:B--2---:R-:W-:Y:S02]  /*00b0*/  IMAD.X R7, RZ, RZ, UR7, P1 ;  /* 0x00000007ff077e24 */ /* 0x004fe400088e06ff */
[----:B-1----:R-:W-:-:S05]  /*00c0*/  IMAD R16, R16, UR8, R3 ;  /* 0x0000000810107c24 */ /* 0x002fca000f8e0203 */
[----:B------:R-:W-:-:S04]  /*00d0*/  ISETP.GE.AND P0, PT, R16, UR5, PT ;  /* 0x0000000510007c0c */ /* 0x000fc8000bf06270 */
[----:B------:R-:W-:-:S13]  /*00e0*/  ISETP.LT.OR P0, PT, R16, RZ, P0 ;  /* 0x000000ff1000720c */ /* 0x000fda0000701670 */
[----:B------:R-:W-:Y:S05]  /*00f0*/  @P0 EXIT ;  /* 0x000000000000094d */ /* 0x000fea0003800000 */
[----:B------:R-:W0:Y:S01]  /*0100*/  LDC.64 R4, c[0x0][0x388] ;  /* 0x0000e200ff047b82 */ /* 0x000e220000000a00 */
[----:B------:R-:W1:Y:S01]  /*0110*/  LDCU.64 UR36, c[0x0][0x358] ;  /* 0x00006b00ff2477ac */ /* 0x000e620008000a00 */
[----:B------:R-:W-:-:S06]  /*0120*/  IMAD R16, R16, 0x3, RZ ;  /* 0x0000000310107824 */ /* 0x000fcc00078e02ff */
[----:B------:R-:W2:Y:S08]  /*0130*/  LDC.64 R2, c[0x0][0x380] ;  /* 0x0000e000ff027b82 */ /* 0x000eb00000000a00 */
[----:B------:R-:W3:Y:S01]  /*0140*/  LDC.64 R26, c[0x0][0x3a0] ;  /* 0x0000e800ff1a7b82 */ /* 0x000ee20000000a00 */
[----:B0-----:R-:W-:-:S05]  /*0150*/  IMAD.WIDE.U32 R4, R16, 0x4, R4 ;  /* 0x0000000410047825 */ /* 0x001fca00078e0004 */
[----:B-1----:R-:W4:Y:S01]  /*0160*/  LDG.E R18, desc[UR36][R4.64] ;  /* 0x0000002404127981 */ /* 0x002f22000c1e1900 */
[----:B--2---:R-:W-:-:S03]  /*0170*/  IMAD.WIDE.U32 R2, R16, 0x8, R2 ;  /* 0x0000000810027825 */ /* 0x004fc600078e0002 */
[----:B------:R0:W5:Y:S04]  /*0180*/  LDG.E R19, desc[UR36][R4.64+0x4] ;  /* 0x0000042404137981 */ /* 0x000168000c1e1900 */
[----:B------:R0:W5:Y:S04]  /*0190*/  LDG.E.64 R22, desc[UR36][R2.64] ;  /* 0x0000002402167981 */ /* 0x000168000c1e1b00 */
[----:B------:R0:W5:Y:S01]  /*01a0*/  LDG.E R24, desc[UR36][R4.64+0x8] ;  /* 0x0000082404187981 */ /* 0x000162000c1e1900 */
[----:B------:R-:W-:Y:S01]  /*01b0*/  UIADD3 UR38, UPT, UPT, UR9, -0x1, URZ ;  /* 0xffffffff09267890 */ /* 0x000fe2000fffe0ff */
[----:B------:R-:W-:Y:S01]  /*01c0*/  BSSY.RECONVERGENT B0, `(.L_x_8) ;  /* 0x000001a000007945 */ /* 0x000fe20003800200 */
[----:B------:R-:W-:-:S04]  /*01d0*/  CS2R R8, SRZ ;  /* 0x0000000000087805 */ /* 0x000fc8000001ff00 */
[----:B----4-:R-:W-:-:S13]  /*01e0*/  ISETP.GE.AND P0, PT, R18, UR38, PT ;  /* 0x0000002612007c0c */ /* 0x010fda000bf06270 */
[----:B0--3--:R-:W-:Y:S05]  /*01f0*/  @P0 BRA `(.L_x_9) ;  /* 0x0000000000580947 */ /* 0x009fea0003800000 */
[----:B------:R-:W0:Y:S01]  /*0200*/  LDC.64 R4, c[0x0][0x398] ;  /* 0x0000e600ff047b82 */ /* 0x000e220000000a00 */
[----:B------:R-:W-:Y:S02]  /*0210*/  VIMNMX R0, PT, PT, R18, -0x1, !PT ;  /* 0xffffffff12007848 */ /* 0x000fe40007fe0100 */
[----:B-----5:R-:W-:Y:S02]  /*0220*/  VIMNMX R8, PT, PT, RZ, R19, !PT ;  /* 0x00000013ff087248 */ /* 0x020fe40007fe0100 */
[----:B------:R-:W-:Y:S01]  /*0230*/  VIMNMX R9, PT, PT, RZ, R24, !PT ;  /* 0x00000018ff097248 */ /* 0x000fe20007fe0100 */
[----:B------:R-:W-:Y:S01]  /*0240*/  VIADD R0, R0, 0x1 ;  /* 0x0000000100007836 */ /* 0x000fe20000000000 */
[----:B------:R-:W-:Y:S02]  /*0250*/  ISETP.GE.AND P0, PT, R8, UR9, PT ;  /* 0x0000000908007c0c */ /* 0x000fe4000bf06270 */
[----:B------:R-:W-:Y:S02]  /*0260*/  ISETP.GE.AND P1, PT, R9, UR9, PT ;  /* 0x0000000909007c0c */ /* 0x000fe4000bf26270 */
[----:B------:R-:W-:-:S02]  /*0270*/  VIMNMX R10, PT, PT, RZ, R18, !PT ;  /* 0x00000012ff0a7248 */ /* 0x000fc40007fe0100 */
[----:B------:R-:W-:Y:S02]  /*0280*/  SEL R8, R8, UR38, !P0 ;  /* 0x0000002608087c07 */ /* 0x000fe4000c000000 */
[----:B------:R-:W-:Y:S02]  /*0290*/  SEL R9, R9, UR38, !P1 ;  /* 0x0000002609097c07 */ /* 0x000fe4000c800000 */
[----:B------:R-:W-:Y:S02]  /*02a0*/  ISETP.GE.AND P0, PT, R0, UR9, PT ;  /* 0x0000000900007c0c */ /* 0x000fe4000bf06270 */
[----:B------:R-:W-:Y:S01]  /*02b0*/  ISETP.GE.AND P1, PT, R10, UR9, PT ;  /* 0x000000090a007c0c */ /* 0x000fe2000bf26270 */
[----:B------:R-:W-:Y:S01]  /*02c0*/  IMAD R9, R8, UR9, R9 ;  /* 0x0000000908097c24 */ /* 0x000fe2000f8e0209 */
[----:B------:R-:W-:Y:S02]  /*02d0*/  SEL R0, R0, UR38, !P0 ;  /* 0x0000002600007c07 */ /* 0x000fe4000c000000 */
[----:B------:R-:W-:-:S03]  /*02e0*/  SEL R10, R10, UR38, !P1 ;  /* 0x000000260a0a7c07 */ /* 0x000fc6000c800000 */
[--C-:B------:R-:W-:Y:S02]  /*02f0*/  IMAD R11, R0, UR4, R9.reuse ;  /* 0x00000004000b7c24 */ /* 0x100fe4000f8e0209 */
[----:B------:R-:W-:Y:S02]  /*0300*/  IMAD R9, R10, UR4, R9 ;  /* 0x000000040a097c24 */ /* 0x000fe4000f8e0209 */
[----:B0-----:R-:W-:-:S04]  /*0310*/  IMAD.WIDE R10, R11, 0x8, R4 ;  /* 0x000000080b0a7825 */ /* 0x001fc800078e0204 */
[----:B------:R-:W-:Y:S02]  /*0320*/  IMAD.WIDE R4, R9, 0x8, R4 ;  /* 0x0000000809047825 */ /* 0x000fe400078e0204 */
[----:B------:R-:W2:Y:S04]  /*0330*/  LDG.E.64 R10, desc[UR36][R10.64] ;  /* 0x000000240a0a7981 */ /* 0x000ea8000c1e1b00 */
[----:B------:R-:W2:Y:S02]  /*0340*/  LDG.E.64 R4, desc[UR36][R4.64] ;  /* 0x0000002404047981 */ /* 0x000ea4000c1e1b00 */
[----:B--2---:R-:W-:-:S11]  /*0350*/  DADD R8, R10, -R4 ;  /* 0x000000000a087229 */ /* 0x004fd60000000804 */
.L_x_9:
[----:B------:R-:W-:Y:S05]  /*0360*/  BSYNC.RECONVERGENT B0 ;  /* 0x0000000000007941 */ /* 0x000fea0003800200 */
.L_x_8:
[----:B------:R-:W0:Y:S01]  /*0370*/  LDCU.128 UR8, c[0x0][0x3b0] ;  /* 0x00007600ff0877ac */ /* 0x000e220008000c00 */
[----:B------:R-:W-:Y:S01]  /*0380*/  IMAD.MOV.U32 R4, RZ, RZ, 0x1 ;  /* 0x00000001ff047424 */ /* 0x000fe200078e00ff */
[----:B------:R-:W1:Y:S01]  /*0390*/  LDC.64 R14, c[0x0][0x390] ;  /* 0x0000e400ff0e7b82 */ /* 0x000e620000000a00 */
[----:B------:R-:W-:Y:S01]  /*03a0*/  BSSY.RECONVERGENT B0, `(.L_x_10) ;  /* 0x0000019000007945 */ /* 0x000fe20003800200 */
[----:B0-----:R-:W-:Y:S02]  /*03b0*/  DMUL R26, R26, UR8 ;  /* 0x000000081a1a7c28 */ /* 0x001fe40008000000 */
[----:B------:R-:W-:-:S04]  /*03c0*/  DMUL R8, R8, UR10 ;  /* 0x0000000a08087c28 */ /* 0x000fc80008000000 */
[----:B------:R-:W0:Y:S01]  /*03d0*/  MUFU.RCP64H R5, R27 ;  /* 0x0000001b00057308 */ /* 0x000e220000001800 */
[----:B-1----:R-:W-:-:S05]  /*03e0*/  IMAD.WIDE.U32 R16, R16, 0x8, R14 ;  /* 0x0000000810107825 */ /* 0x002fca00078e000e */
[----:B------:R-:W-:Y:S01]  /*03f0*/  FSETP.GEU.AND P1, PT, |R9|, 6.5827683646048100446e-37, PT ;  /* 0x036000000900780b */ /* 0x000fe20003f2e200 */
[----:B0-----:R-:W-:-:S08]  /*0400*/  DFMA R10, -R26, R4, 1 ;  /* 0x3ff000001a0a742b */ /* 0x001fd00000000104 */
[----:B------:R-:W-:-:S08]  /*0410*/  DFMA R10, R10, R10, R10 ;  /* 0x0000000a0a0a722b */ /* 0x000fd0000000000a */
[----:B------:R-:W-:-:S08]  /*0420*/  DFMA R10, R4, R10, R4 ;  /* 0x0000000a040a722b */ /* 0x000fd00000000004 */
[----:B------:R-:W-:-:S08]  /*0430*/  DFMA R4, -R26, R10, 1 ;  /* 0x3ff000001a04742b */ /* 0x000fd0000000010a */
[----:B------:R-:W-:-:S08]  /*0440*/  DFMA R4, R10, R4, R10 ;  /* 0x000000040a04722b */ /* 0x000fd0000000000a */
[----:B------:R-:W-:-:S08]  /*0450*/  DMUL R10, R8, R4 ;  /* 0x00000004080a7228 */ /* 0x000fd00000000000 */
[----:B------:R-:W-:-:S08]  /*0460*/  DFMA R12, -R26, R10, R8 ;  /* 0x0000000a1a0c722b */ /* 0x000fd00000000108 */
[----:B------:R-:W-:-:S10]  /*0470*/  DFMA R4, R4, R12, R10 ;  /* 0x0000000c0404722b */ /* 0x000fd4000000000a */
[----:B------:R-:W-:-:S05]  /*0480*/  FFMA R0, RZ, R27, R5 ;  /* 0x0000001bff007223 */ /* 0x000fca0000000005 */
[----:B------:R-:W-:-:S13]  /*0490*/  FSETP.GT.AND P0, PT, |R0|, 1.469367938527859385e-39, PT ;  /* 0x001000000000780b */ /* 0x000fda0003f04200 */
[----:B------:R-:W-:Y:S05]  /*04a0*/  @P0 BRA P1, `(.L_x_11) ;  /* 0x0000000000200947 */ /* 0x000fea0000800000 */
[----:B------:R-:W-:Y:S01]  /*04b0*/  IMAD.MOV.U32 R10, RZ, RZ, R8 ;  /* 0x000000ffff0a7224 */ /* 0x000fe200078e0008 */
[----:B------:R-:W-:Y:S01]  /*04c0*/  MOV R0, 0x510 ;  /* 0x0000051000007802 */ /* 0x000fe20000000f00 */
[----:B------:R-:W-:Y:S02]  /*04d0*/  IMAD.MOV.U32 R11, RZ, RZ, R9 ;  /* 0x000000ffff0b7224 */ /* 0x000fe400078e0009 */
[----:B------:R-:W-:Y:S02]  /*04e0*/  IMAD.MOV.U32 R12, RZ, RZ, R26 ;  /* 0x000000ffff0c7224 */ /* 0x000fe400078e001a */
[----:B------:R-:W-:-:S07]  /*04f0*/  IMAD.MOV.U32 R13, RZ, RZ, R27 ;  /* 0x000000ffff0d7224 */ /* 0x000fce00078e001b */
[----:B-----5:R-:W-:Y:S05]  /*0500*/  CALL.REL.NOINC `($__internal_1_$__cuda_sm20_div_rn_f64_full) ;  /* 0x0000000800407944 */ /* 0x020fea0003c00000 */
[----:B------:R-:W-:Y:S02]  /*0510*/  IMAD.MOV.U32 R4, RZ, RZ, R10 ;  /* 0x000000ffff047224 */ /* 0x000fe400078e000a */
[----:B------:R-:W-:-:S07]  /*0520*/  IMAD.MOV.U32 R5, RZ, RZ, R11 ;  /* 0x000000ffff057224 */ /* 0x000fce00078e000b */
.L_x_11:
[----:B------:R-:W-:Y:S05]  /*0530*/  BSYNC.RECONVERGENT B0 ;  /* 0x0000000000007941 */ /* 0x000fea0003800200 */
.L_x_10:
[----:B-----5:R-:W-:-:S07]  /*0540*/  DADD R22, R22, -R4 ;  /* 0x0000000016167229 */ /* 0x020fce0000000804 */
[----:B------:R0:W-:Y:S04]  /*0550*/  STG.E.64 desc[UR36][R16.64], R22 ;  /* 0x0000001610007986 */ /* 0x0001e8000c101b24 */
[----:B------:R0:W5:Y:S01]  /*0560*/  LDG.E.64 R8, desc[UR36][R2.64+0x8] ;  /* 0x0000082402087981 */ /* 0x000162000c1e1b00 */
[----:B------:R-:W1:Y:S01]  /*0570*/  MUFU.RCP64H R5, R27 ;  /* 0x0000001b00057308 */ /* 0x000e620000001800 */
[----:B------:R-:W-:Y:S01]  /*0580*/  IMAD.MOV.U32 R4, RZ, RZ, 0x1 ;  /* 0x00000001ff047424 */ /* 0x000fe200078e00ff */
[----:B------:R-:W-:Y:S01]  /*0590*/  ISETP.GE.AND P0, PT, R19, UR38, PT ;  /* 0x0000002613007c0c */ /* 0x000fe2000bf06270 */
[----:B------:R-:W-:Y:S01]  /*05a0*/  BSSY.RECONVERGENT B0, `(.L_x_12) ;  /* 0x000001c000007945 */ /* 0x000fe20003800200 */
[----:B------:R-:W-:-:S03]  /*05b0*/  CS2R R12, SRZ ;  /* 0x00000000000c7805 */ /* 0x000fc6000001ff00 */
[----:B-1----:R-:W-:-:S08]  /*05c0*/  DFMA R10, -R26, R4, 1 ;  /* 0x3ff000001a0a742b */ /* 0x002fd00000000104 */
[----:B------:R-:W-:Y:S01]  /*05d0*/  DFMA R10, R10, R10, R10 ;  /* 0x0000000a0a0a722b */ /* 0x000fe2000000000a */
[----:B0-----:R-:W-:Y:S10]  /*05e0*/  @P0 BRA `(.L_x_13) ;  /* 0x00000000005c0947 */ /* 0x001ff40003800000 */
[----:B------:R-:W0:Y:S01]  /*05f0*/  LDCU UR5, c[0x0][0x3a8] ;  /* 0x00007500ff0577ac */ /* 0x000e220008000800 */
[----:B------:R-:W1:Y:S01]  /*0600*/  LDC.64 R12, c[0x0][0x398] ;  /* 0x0000e600ff0c7b82 */ /* 0x000e620000000a00 */
[----:B------:R-:W-:Y:S02]  /*0610*/  VIMNMX R0, PT, PT, R19, -0x1, !PT ;  /* 0xffffffff13007848 */ /* 0x000fe40007fe0100 */
[----:B------:R-:W-:Y:S02]  /*0620*/  VIMNMX R14, PT, PT, RZ, R18, !PT ;  /* 0x00000012ff0e7248 */ /* 0x000fe40007fe0100 */
[----:B------:R-:W-:Y:S01]  /*0630*/  VIMNMX R15, PT, PT, RZ, R24, !PT ;  /* 0x00000018ff0f7248 */ /* 0x000fe20007fe0100 */
[----:B------:R-:W-:Y:S01]  /*0640*/  VIADD R0, R0, 0x1 ;  /* 0x0000000100007836 */ /* 0x000fe20000000000 */
[----:B------:R-:W-:Y:S02]  /*0650*/  VIMNMX R20, PT, PT, RZ, R19, !PT ;  /* 0x00000013ff147248 */ /* 0x000fe40007fe0100 */
[----:B0-----:R-:W-:-:S02]  /*0660*/  ISETP.GE.AND P0, PT, R14, UR5, PT ;  /* 0x000000050e007c0c */ /* 0x001fc4000bf06270 */
[C---:B------:R-:W-:Y:S02]  /*0670*/  ISETP.GE.AND P1, PT, R15.reuse, UR5, PT ;  /* 0x000000050f007c0c */ /* 0x040fe4000bf26270 */
[----:B------:R-:W-:Y:S02]  /*0680*/  SEL R14, R14, UR38, !P0 ;  /* 0x000000260e0e7c07 */ /* 0x000fe4000c000000 */
[----:B------:R-:W-:Y:S02]  /*0690*/  SEL R15, R15, UR38, !P1 ;  /* 0x000000260f0f7c07 */ /* 0x000fe4000c800000 */
[----:B------:R-:W-:Y:S02]  /*06a0*/  ISETP.GE.AND P0, PT, R0, UR5, PT ;  /* 0x0000000500007c0c */ /* 0x000fe4000bf06270 */
[----:B------:R-:W-:Y:S01]  /*06b0*/  ISETP.GE.AND P1, PT, R20, UR5, PT ;  /* 0x0000000514007c0c */ /* 0x000fe2000bf26270 */
[----:B------:R-:W-:Y:S01]  /*06c0*/  IMAD R15, R14, UR4, R15 ;  /* 0x000000040e0f7c24 */ /* 0x000fe2000f8e020f */
[----:B------:R-:W-:-:S02]  /*06d0*/  SEL R0, R0, UR38, !P0 ;  /* 0x0000002600007c07 */ /* 0x000fc4000c000000 */
[----:B------:R-:W-:-:S03]  /*06e0*/  SEL R20, R20, UR38, !P1 ;  /* 0x0000002614147c07 */ /* 0x000fc6000c800000 */
[--C-:B------:R-:W-:Y:S02]  /*06f0*/  IMAD R21, R0, UR5, R15.reuse ;  /* 0x0000000500157c24 */ /* 0x100fe4000f8e020f */
[----:B------:R-:W-:Y:S02]  /*0700*/  IMAD R25, R20, UR5, R15 ;  /* 0x0000000514197c24 */ /* 0x000fe4000f8e020f */
[----:B-1----:R-:W-:-:S04]  /*0710*/  IMAD.WIDE R14, R21, 0x8, R12 ;  /* 0x00000008150e7825 */ /* 0x002fc800078e020c */
[----:B------:R-:W-:Y:S02]  /*0720*/  IMAD.WIDE R20, R25, 0x8, R12 ;  /* 0x0000000819147825 */ /* 0x000fe400078e020c */
[----:B------:R-:W2:Y:S04]  /*0730*/  LDG.E.64 R14, desc[UR36][R14.64] ;  /* 0x000000240e0e7981 */ /* 0x000ea8000c1e1b00 */
[----:B------:R-:W2:Y:S02]  /*0740*/  LDG.E.64 R20, desc[UR36][R20.64] ;  /* 0x0000002414147981 */ /* 0x000ea4000c1e1b00 */
[----:B--2---:R-:W-:-:S11]  /*0750*/  DADD R12, R14, -R20 ;  /* 0x000000000e0c7229 */ /* 0x004fd60000000814 */
.L_x_13:
[----:B------:R-:W-:Y:S05]  /*0760*/  BSYNC.RECONVERGENT B0 ;  /* 0x0000000000007941 */ /* 0x000fea0003800200 */
.L_x_12:
[----:B------:R-:W0:Y:S01]  /*0770*/  LDCU.64 UR4, c[0x0][0x3b8] ;  /* 0x00007700ff0477ac */ /* 0x000e220008000a00 */
[----:B------:R-:W-:Y:S01]  /*0780*/  DFMA R4, R4, R10, R4 ;  /* 0x0000000a0404722b */ /* 0x000fe20000000004 */
[----:B------:R-:W-:Y:S07]  /*0790*/  BSSY.RECONVERGENT B0, `(.L_x_14) ;  /* 0x0000011000007945 */ /* 0x000fee0003800200 */
[----:B------:R-:W-:-:S08]  /*07a0*/  DFMA R14, -R26, R4, 1 ;  /* 0x3ff000001a0e742b */ /* 0x000fd00000000104 */
[----:B------:R-:W-:Y:S02]  /*07b0*/  DFMA R14, R4, R14, R4 ;  /* 0x0000000e040e722b */ /* 0x000fe40000000004 */
[----:B0-----:R-:W-:-:S08]  /*07c0*/  DMUL R10, R12, UR4 ;  /* 0x000000040c0a7c28 */ /* 0x001fd00008000000 */
[----:B------:R-:W-:Y:S02]  /*07d0*/  DMUL R4, R14, R10 ;  /* 0x0000000a0e047228 */ /* 0x000fe40000000000 */
[----:B------:R-:W-:-:S06]  /*07e0*/  FSETP.GEU.AND P1, PT, |R11|, 6.5827683646048100446e-37, PT ;  /* 0x036000000b00780b */ /* 0x000fcc0003f2e200 */
[----:B------:R-:W-:-:S08]  /*07f0*/  DFMA R12, -R26, R4, R10 ;  /* 0x000000041a0c722b */ /* 0x000fd0000000010a */
[----:B------:R-:W-:-:S10]  /*0800*/  DFMA R4, R14, R12, R4 ;  /* 0x0000000c0e04722b */ /* 0x000fd40000000004 */
[----:B------:R-:W-:-:S05]  /*0810*/  FFMA R0, RZ, R27, R5 ;  /* 0x0000001bff007223 */ /* 0x000fca0000000005 */
[----:B------:R-:W-:-:S13]  /*0820*/  FSETP.GT.AND P0, PT, |R0|, 1.469367938527859385e-39, PT ;  /* 0x001000000000780b */ /* 0x000fda0003f04200 */
[----:B------:R-:W-:Y:S05]  /*0830*/  @P0 BRA P1, `(.L_x_15) ;  /* 0x0000000000180947 */ /* 0x000fea0000800000 */
[----:B------:R-:W-:Y:S01]  /*0840*/  IMAD.MOV.U32 R12, RZ, RZ, R26 ;  /* 0x000000ffff0c7224 */ /* 0x000fe200078e001a */
[----:B------:R-:W-:Y:S01]  /*0850*/  MOV R0, 0x880 ;  /* 0x0000088000007802 */ /* 0x000fe20000000f00 */
[----:B------:R-:W-:-:S07]  /*0860*/  IMAD.MOV.U32 R13, RZ, RZ, R27 ;  /* 0x000000ffff0d7224 */ /* 0x000fce00078e001b */
[----:B-----5:R-:W-:Y:S05]  /*0870*/  CALL.REL.NOINC `($__internal_1_$__cuda_sm20_div_rn_f64_full) ;  /* 0x0000000400647944 */ /* 0x020fea0003c00000 */
[----:B------:R-:W-:Y:S02]  /*0880*/  IMAD.MOV.U32 R4, RZ, RZ, R10 ;  /* 0x000000ffff047224 */ /* 0x000fe400078e000a */
[----:B------:R-:W-:-:S07]  /*0890*/  IMAD.MOV.U32 R5, RZ, RZ, R11 ;  /* 0x000000ffff057224 */ /* 0x000fce00078e000b */
.L_x_15:
[----:B------:R-:W-:Y:S05]  /*08a0*/  BSYNC.RECONVERGENT B0 ;  /* 0x0000000000007941 */ /* 0x000fea0003800200 */
.L_x_14:
        /* <DEDUP_REMOVED lines=13> */
[----:B------:R-:W-:Y:S02]  /*0980*/  VIMNMX R14, PT, PT, RZ, R18, !PT ;  /* 0x00000012ff0e7248 */ /* 0x000fe40007fe0100 */
[----:B------:R-:W-:Y:S02]  /*0990*/  VIMNMX R15, PT, PT, RZ, R19, !PT ;  /* 0x00000013ff0f7248 */ /* 0x000fe40007fe0100 */
[----:B------:R-:W-:Y:S02]  /*09a0*/  VIMNMX R0, PT, PT, R24, -0x1, !PT ;  /* 0xffffffff18007848 */ /* 0x000fe40007fe0100 */
[----:B------:R-:W-:-:S03]  /*09b0*/  VIMNMX R25, PT, PT, RZ, R24, !PT ;  /* 0x00000018ff197248 */ /* 0x000fc60007fe0100 */
[----:B------:R-:W-:Y:S01]  /*09c0*/  VIADD R0, R0, 0x1 ;  /* 0x0000000100007836 */ /* 0x000fe20000000000 */
[C---:B0-----:R-:W-:Y:S02]  /*09d0*/  ISETP.GE.AND P0, PT, R14.reuse, UR4, PT ;  /* 0x000000040e007c0c */ /* 0x041fe4000bf06270 */
        /* <DEDUP_REMOVED lines=8> */
[C---:B------:R-:W-:Y:S02]  /*0a60*/  IMAD R25, R15.reuse, UR4, R0 ;  /* 0x000000040f197c24 */ /* 0x040fe4000f8e0200 */
[----:B------:R-:W-:Y:S02]  /*0a70*/  IMAD R29, R15, UR4, R14 ;  /* 0x000000040f1d7c24 */ /* 0x000fe4000f8e020e */
[----:B-1----:R-:W-:-:S04]  /*0a80*/  IMAD.WIDE R14, R25, 0x8, R12 ;  /* 0x00000008190e7825 */ /* 0x002fc800078e020c */
[----:B------:R-:W-:Y:S02]  /*0a90*/  IMAD.WIDE R28, R29, 0x8, R12 ;  /* 0x000000081d1c7825 */ /* 0x000fe400078e020c */
[----:B------:R-:W2:Y:S04]  /*0aa0*/  LDG.E.64 R14, desc[UR36][R14.64] ;  /* 0x000000240e0e7981 */ /* 0x000ea8000c1e1b00 */
[----:B------:R-:W2:Y:S02]  /*0ab0*/  LDG.E.64 R28, desc[UR36][R28.64] ;  /* 0x000000241c1c7981 */ /* 0x000ea4000c1e1b00 */
[----:B--2---:R-:W-:-:S11]  /*0ac0*/  DADD R12, R14, -R28 ;  /* 0x000000000e0c7229 */ /* 0x004fd6000000081c */
.L_x_17:
[----:B------:R-:W-:Y:S05]  /*0ad0*/  BSYNC.RECONVERGENT B0 ;  /* 0x0000000000007941 */ /* 0x000fea0003800200 */
.L_x_16:
        /* <DEDUP_REMOVED lines=19> */
.L_x_19:
[----:B------:R-:W-:Y:S05]  /*0c10*/  BSYNC.RECONVERGENT B0 ;  /* 0x0000000000007941 */ /* 0x000fea0003800200 */
.L_x_18:
[----:B-----5:R-:W-:Y:S01]  /*0c20*/  DADD R10, R20, -R10 ;  /* 0x00000000140a7229 */ /* 0x020fe2000000080a */
[----:B------:R-:W-:Y:S01]  /*0c30*/  ISETP.NE.AND P0, PT, R19, 0x5, PT ;  /* 0x000000051300780c */ /* 0x000fe20003f05270 */
[----:B------:R-:W-:Y:S03]  /*0c40*/  BSSY.RECONVERGENT B6, `(.L_x_20) ;  /* 0x0000012000067945 */ /* 0x000fe60003800200 */
[----:B------:R-:W-:Y:S02]  /*0c50*/  ISETP.NE.OR P0, PT, R18, 0x5, P0 ;  /* 0x000000051200780c */ /* 0x000fe40000705670 */
[----:B------:R0:W-:Y:S02]  /*0c60*/  STG.E.64 desc[UR36][R16.64+0x10], R10 ;  /* 0x0000100a10007986 */ /* 0x0001e4000c101b24 */
[----:B------:R-:W-:-:S13]  /*0c70*/  ISETP.NE.OR P0, PT, R24, 0x5, P0 ;  /* 0x000000051800780c */ /* 0x000fda0000705670 */
[----:B0-----:R-:W-:Y:S05]  /*0c80*/  @P0 BRA `(.L_x_21) ;  /* 0x0000000000340947 */ /* 0x001fea0003800000 */
[----:B------:R-:W2:Y:S04]  /*0c90*/  LDG.E.64 R12, desc[UR36][R2.64] ;  /* 0x00000024020c7981 */ /* 0x000ea8000c1e1b00 */
[----:B------:R-:W2:Y:S04]  /*0ca0*/  LDG.E.64 R14, desc[UR36][R2.64+0x8] ;  /* 0x00000824020e7981 */ /* 0x000ea8000c1e1b00 */
[----:B------:R-:W3:Y:S01]  /*0cb0*/  LDG.E.64 R20, desc[UR36][R2.64+0x10] ;  /* 0x0000102402147981 */ /* 0x000ee2000c1e1b00 */
[----:B------:R-:W-:Y:S01]  /*0cc0*/  MOV R0, 0x8 ;  /* 0x0000000800007802 */ /* 0x000fe20000000f00 */
[----:B------:R-:W0:Y:S02]  /*0cd0*/  LDCU.64 UR4, c[0x4][URZ] ;  /* 0x01000000ff0477ac */ /* 0x000e240008000a00 */
[----:B------:R1:W-:Y:S01]  /*0ce0*/  STL.128 [R1+0x20], R8 ;  /* 0x0000200801007387 */ /* 0x0003e20000100c00 */
[----:B------:R1:W4:Y:S01]  /*0cf0*/  LDC.64 R26, c[0x4][R0] ;  /* 0x01000000001a7b82 */ /* 0x0003220000000a00 */
[----:B0-----:R-:W-:-:S02]  /*0d00*/  IMAD.U32 R4, RZ, RZ, UR4 ;  /* 0x00000004ff047e24 */ /* 0x001fc4000f8e00ff */
[----:B------:R-:W-:Y:S01]  /*0d10*/  IMAD.U32 R5, RZ, RZ, UR5 ;  /* 0x00000005ff057e24 */ /* 0x000fe2000f8e00ff */
[----:B--2---:R1:W-:Y:S04]  /*0d20*/  STL.128 [R1], R12 ;  /* 0x0000000c01007387 */ /* 0x0043e80000100c00 */
[----:B---34-:R1:W-:Y:S02]  /*0d30*/  STL.128 [R1+0x10], R20 ;  /* 0x0000101401007387 */ /* 0x0183e40000100c00 */
[----:B-1----:R-:W-:-:S07]  /*0d40*/  LEPC R20, `(.L_x_21) ;  /* 0x000000001014794e */ /* 0x002fce0000000000 */
[----:B------:R-:W-:Y:S05]  /*0d50*/  CALL.ABS.NOINC R26 ;  /* 0x000000001a007343 */ /* 0x000fea0003c00000 */
.L_x_21:
[----:B------:R-:W-:Y:S05]  /*0d60*/  BSYNC.RECONVERGENT B6 ;  /* 0x0000000000067941 */ /* 0x000fea0003800200 */
.L_x_20:
[C---:B------:R-:W-:Y:S02]  /*0d70*/  ISETP.NE.AND P0, PT, R19.reuse, RZ, PT ;  /* 0x000000ff1300720c */ /* 0x040fe40003f05270 */
[----:B------:R-:W-:Y:S02]  /*0d80*/  ISETP.NE.AND P1, PT, R19, UR38, PT ;  /* 0x0000002613007c0c */ /* 0x000fe4000bf25270 */
[----:B------:R-:W-:-:S04]  /*0d90*/  ISETP.NE.AND P0, PT, R18, RZ, P0 ;  /* 0x000000ff1200720c */ /* 0x000fc80000705270 */
[----:B------:R-:W-:-:S04]  /*0da0*/  ISETP.NE.AND P0, PT, R24, RZ, P0 ;  /* 0x000000ff1800720c */ /* 0x000fc80000705270 */
[----:B------:R-:W-:-:S13]  /*0db0*/  ISETP.NE.AND P0, PT, R18, UR38, P0 ;  /* 0x0000002612007c0c */ /* 0x000fda0008705270 */
[----:B------:R-:W-:Y:S05]  /*0dc0*/  @P0 EXIT P1 ;  /* 0x000000000000094d */ /* 0x000fea0000800000 */
[----:B------:R-:W-:Y:S04]  /*0dd0*/  STG.E.64 desc[UR36][R16.64], RZ ;  /* 0x000000ff10007986 */ /* 0x000fe8000c101b24 */
[----:B------:R-:W-:Y:S04]  /*0de0*/  STG.E.64 desc[UR36][R16.64+0x8], RZ ;  /* 0x000008ff10007986 */ /* 0x000fe8000c101b24 */
[----:B------:R-:W-:Y:S01]  /*0df0*/  STG.E.64 desc[UR36][R16.64+0x10], RZ ;  /* 0x000010ff10007986 */ /* 0x000fe2000c101b24 */
[----:B------:R-:W-:Y:S05]  /*0e00*/  EXIT ;  /* 0x000000000000794d */ /* 0x000fea0003800000 */
        .weak           $__internal_1_$__cuda_sm20_div_rn_f64_full
        .type           $__internal_1_$__cuda_sm20_div_rn_f64_full,@function
        .size           $__internal_1_$__cuda_sm20_div_rn_f64_full,(.L_x_118 - $__internal_1_$__cuda_sm20_div_rn_f64_full)
$__internal_1_$__cuda_sm20_div_rn_f64_full:
[C---:B------:R-:W-:Y:S01]  /*0e10*/  FSETP.GEU.AND P0, PT, |R13|.reuse, 1.469367938527859385e-39, PT ;  /* 0x001000000d00780b */ /* 0x040fe20003f0e200 */
[----:B------:R-:W-:Y:S01]  /*0e20*/  IMAD.MOV.U32 R28, RZ, RZ, 0x1 ;  /* 0x00000001ff1c7424 */ /* 0x000fe200078e00ff */
[----:B------:R-:W-:Y:S01]  /*0e30*/  LOP3.LUT R14, R13, 0x800fffff, RZ, 0xc0, !PT ;  /* 0x800fffff0d0e7812 */ /* 0x000fe200078ec0ff */
[----:B------:R-:W-:Y:S01]  /*0e40*/  BSSY.RECONVERGENT B1, `(.L_x_22) ;  /* 0x0000054000017945 */ /* 0x000fe20003800200 */
[C---:B------:R-:W-:Y:S02]  /*0e50*/  FSETP.GEU.AND P2, PT, |R11|.reuse, 1.469367938527859385e-39, PT ;  /* 0x001000000b00780b */ /* 0x040fe40003f4e200 */
[----:B------:R-:W-:Y:S01]  /*0e60*/  LOP3.LUT R15, R14, 0x3ff00000, RZ, 0xfc, !PT ;  /* 0x3ff000000e0f7812 */ /* 0x000fe200078efcff */
[----:B------:R-:W-:Y:S01]  /*0e70*/  IMAD.MOV.U32 R14, RZ, RZ, R12 ;  /* 0x000000ffff0e7224 */ /* 0x000fe200078e000c */
[----:B------:R-:W-:Y:S02]  /*0e80*/  LOP3.LUT R4, R11, 0x7ff00000, RZ, 0xc0, !PT ;  /* 0x7ff000000b047812 */ /* 0x000fe400078ec0ff */
[----:B------:R-:W-:-:S03]  /*0e90*/  LOP3.LUT R32, R13, 0x7ff00000, RZ, 0xc0, !PT ;  /* 0x7ff000000d207812 */ /* 0x000fc600078ec0ff */
[----:B------:R-:W-:Y:S01]  /*0ea0*/  @!P0 DMUL R14, R12, 8.98846567431157953865e+307 ;  /* 0x7fe000000c0e8828 */ /* 0x000fe20000000000 */
[----:B------:R-:W-:-:S03]  /*0eb0*/  ISETP.GE.U32.AND P1, PT, R4, R32, PT ;  /* 0x000000200400720c */ /* 0x000fc60003f26070 */
[----:B------:R-:W-:Y:S01]  /*0ec0*/  @!P2 LOP3.LUT R5, R13, 0x7ff00000, RZ, 0xc0, !PT ;  /* 0x7ff000000d05a812 */ /* 0x000fe200078ec0ff */
[----:B------:R-:W-:Y:S01]  /*0ed0*/  @!P2 IMAD.MOV.U32 R34, RZ, RZ, RZ ;  /* 0x000000ffff22a224 */ /* 0x000fe200078e00ff */
[----:B------:R-:W0:Y:S02]  /*0ee0*/  MUFU.RCP64H R29, R15 ;  /* 0x0000000f001d7308 */ /* 0x000e240000001800 */
[----:B------:R-:W-:Y:S01]  /*0ef0*/  @!P2 ISETP.GE.U32.AND P3, PT, R4, R5, PT ;  /* 0x000000050400a20c */ /* 0x000fe20003f66070 */
[----:B------:R-:W-:Y:S01]  /*0f00*/  IMAD.MOV.U32 R5, RZ, RZ, 0x1ca00000 ;  /* 0x1ca00000ff057424 */ /* 0x000fe200078e00ff */
[----:B------:R-:W-:-:S04]  /*0f10*/  @!P0 LOP3.LUT R32, R15, 0x7ff00000, RZ, 0xc0, !PT ;  /* 0x7ff000000f208812 */ /* 0x000fc800078ec0ff */
[----:B------:R-:W-:-:S04]  /*0f20*/  @!P2 SEL R25, R5, 0x63400000, !P3 ;  /* 0x634000000519a807 */ /* 0x000fc80005800000 */
[----:B------:R-:W-:-:S04]  /*0f30*/  @!P2 LOP3.LUT R25, R25, 0x80000000, R11, 0xf8, !PT ;  /* 0x800000001919a812 */ /* 0x000fc800078ef80b */
[----:B------:R-:W-:Y:S01]  /*0f40*/  @!P2 LOP3.LUT R35, R25, 0x100000, RZ, 0xfc, !PT ;  /* 0x001000001923a812 */ /* 0x000fe200078efcff */
[----:B0-----:R-:W-:Y:S01]  /*0f50*/  DFMA R30, R28, -R14, 1 ;  /* 0x3ff000001c1e742b */ /* 0x001fe2000000080e */
[----:B------:R-:W-:-:S07]  /*0f60*/  IMAD.MOV.U32 R25, RZ, RZ, R4 ;  /* 0x000000ffff197224 */ /* 0x000fce00078e0004 */
[----:B------:R-:W-:-:S08]  /*0f70*/  DFMA R30, R30, R30, R30 ;  /* 0x0000001e1e1e722b */ /* 0x000fd0000000001e */
[----:B------:R-:W-:Y:S01]  /*0f80*/  DFMA R30, R28, R30, R28 ;  /* 0x0000001e1c1e722b */ /* 0x000fe2000000001c */
[----:B------:R-:W-:Y:S01]  /*0f90*/  SEL R29, R5, 0x63400000, !P1 ;  /* 0x63400000051d7807 */ /* 0x000fe20004800000 */
[----:B------:R-:W-:-:S03]  /*0fa0*/  IMAD.MOV.U32 R28, RZ, RZ, R10 ;  /* 0x000000ffff1c7224 */ /* 0x000fc600078e000a */
[----:B------:R-:W-:-:S03]  /*0fb0*/  LOP3.LUT R29, R29, 0x800fffff, R11, 0xf8, !PT ;  /* 0x800fffff1d1d7812 */ /* 0x000fc600078ef80b */
[----:B------:R-:W-:-:S03]  /*0fc0*/  DFMA R36, R30, -R14, 1 ;  /* 0x3ff000001e24742b */ /* 0x000fc6000000080e */
[----:B------:R-:W-:-:S05]  /*0fd0*/  @!P2 DFMA R28, R28, 2, -R34 ;  /* 0x400000001c1ca82b */ /* 0x000fca0000000822 */
[----:B------:R-:W-:-:S05]  /*0fe0*/  DFMA R36, R30, R36, R30 ;  /* 0x000000241e24722b */ /* 0x000fca000000001e */
[----:B------:R-:W-:-:S03]  /*0ff0*/  @!P2 LOP3.LUT R25, R29, 0x7ff00000, RZ, 0xc0, !PT ;  /* 0x7ff000001d19a812 */ /* 0x000fc600078ec0ff */
[----:B------:R-:W-:Y:S02]  /*1000*/  DMUL R34, R36, R28 ;  /* 0x0000001c24227228 */ /* 0x000fe40000000000 */
[----:B------:R-:W-:-:S06]  /*1010*/  VIADD R33, R25, 0xffffffff ;  /* 0xffffffff19217836 */ /* 0x000fcc0000000000 */
[----:B------:R-:W-:Y:S01]  /*1020*/  DFMA R30, R34, -R14, R28 ;  /* 0x8000000e221e722b */ /* 0x000fe2000000001c */
[----:B------:R-:W-:-:S07]  /*1030*/  ISETP.GT.U32.AND P0, PT, R33, 0x7feffffe, PT ;  /* 0x7feffffe2100780c */ /* 0x000fce0003f04070 */
[----:B------:R-:W-:Y:S01]  /*1040*/  DFMA R30, R36, R30, R34 ;  /* 0x0000001e241e722b */ /* 0x000fe20000000022 */
[----:B------:R-:W-:-:S05]  /*1050*/  VIADD R34, R32, 0xffffffff ;  /* 0xffffffff20227836 */ /* 0x000fca0000000000 */
[----:B------:R-:W-:-:S13]  /*1060*/  ISETP.GT.U32.OR P0, PT, R34, 0x7feffffe, P0 ;  /* 0x7feffffe2200780c */ /* 0x000fda0000704470 */
        /* <DEDUP_REMOVED lines=20> */
[----:B------:R-:W-:Y:S01]  /*11b0*/  IMAD.MOV.U32 R10, RZ, RZ, RZ ;  /* 0x000000ffff0a7224 */ /* 0x000fe200078e00ff */
[----:B------:R-:W-:-:S05]  /*11c0*/  IADD3 R25, PT, PT, -R25, -0x43300000, RZ ;  /* 0xbcd0000019197810 */ /* 0x000fca0007ffe1ff */
[----:B------:R-:W-:-:S03]  /*11d0*/  DFMA R10, R4, -R10, R30 ;  /* 0x8000000a040a722b */ /* 0x000fc6000000001e */
[----:B------:R-:W-:-:S07]  /*11e0*/  LOP3.LUT R29, R13, R29, RZ, 0x3c, !PT ;  /* 0x0000001d0d1d7212 */ /* 0x000fce00078e3cff */
[----:B------:R-:W-:-:S04]  /*11f0*/  FSETP.NEU.AND P0, PT, |R11|, R25, PT ;  /* 0x000000190b00720b */ /* 0x000fc80003f0d200 */
[----:B------:R-:W-:Y:S02]  /*1200*/  FSEL R4, R12, R4, !P0 ;  /* 0x000000040c047208 */ /* 0x000fe40004000000 */
[----:B------:R-:W-:Y:S01]  /*1210*/  FSEL R5, R29, R5, !P0 ;  /* 0x000000051d057208 */ /* 0x000fe20004000000 */
[----:B------:R-:W-:Y:S06]  /*1220*/  BRA `(.L_x_24) ;  /* 0x0000000000547947 */ /* 0x000fec0003800000 */
.L_x_23:
        /* <DEDUP_REMOVED lines=16> */
.L_x_26:
[----:B------:R-:W-:Y:S01]  /*1330*/  LOP3.LUT R5, R13, 0x80000, RZ, 0xfc, !PT ;  /* 0x000800000d057812 */ /* 0x000fe200078efcff */
[----:B------:R-:W-:Y:S01]  /*1340*/  IMAD.MOV.U32 R4, RZ, RZ, R12 ;  /* 0x000000ffff047224 */ /* 0x000fe200078e000c */
[----:B------:R-:W-:Y:S06]  /*1350*/  BRA `(.L_x_24) ;  /* 0x0000000000087947 */ /* 0x000fec0003800000 */
.L_x_25:
[----:B------:R-:W-:Y:S01]  /*1360*/  LOP3.LUT R5, R11, 0x80000, RZ, 0xfc, !PT ;  /* 0x000800000b057812 */ /* 0x000fe200078efcff */
[----:B------:R-:W-:-:S07]  /*1370*/  IMAD.MOV.U32 R4, RZ, RZ, R10 ;  /* 0x000000ffff047224 */ /* 0x000fce00078e000a */
.L_x_24:
[----:B------:R-:W-:Y:S05]  /*1380*/  BSYNC.RECONVERGENT B1 ;  /* 0x0000000000017941 */ /* 0x000fea0003800200 */
.L_x_22:
[----:B------:R-:W-:Y:S02]  /*1390*/  IMAD.MOV.U32 R10, RZ, RZ, R4 ;  /* 0x000000ffff0a7224 */ /* 0x000fe400078e0004 */
[----:B------:R-:W-:Y:S02]  /*13a0*/  IMAD.MOV.U32 R11, RZ, RZ, R5 ;  /* 0x000000ffff0b7224 */ /* 0x000fe400078e0005 */
[----:B------:R-:W-:Y:S02]  /*13b0*/  IMAD.MOV.U32 R4, RZ, RZ, R0 ;  /* 0x000000ffff047224 */ /* 0x000fe400078e0000 */
[----:B------:R-:W-:-:S04]  /*13c0*/  IMAD.MOV.U32 R5, RZ, RZ, 0x0 ;  /* 0x00000000ff057424 */ /* 0x000fc800078e00ff */
[----:B------:R-:W-:Y:S05]  /*13d0*/  RET.REL.NODEC R4 `(_Z14pressureKernelPdPiS_S_didd) ;  /* 0xffffffec04087950 */ /* 0x000fea0003c3ffff */
.L_x_27:
        /* <DEDUP_REMOVED lines=10> */
.L_x_118:


//--------------------- .text._Z16pre_JacobiKernelPdPididS_S_ --------------------------
	.section	.text._Z16pre_JacobiKernelPdPididS_S_,"ax",@progbits
	.align	128
        .global         _Z16pre_JacobiKernelPdPididS_S_
        .type           _Z16pre_JacobiKernelPdPididS_S_,@function
        .size           _Z16pre_JacobiKernelPdPididS_S_,(.L_x_119 - _Z16pre_JacobiKernelPdPididS_S_)
        .other          _Z16pre_JacobiKernelPdPididS_S_,@"STO_CUDA_ENTRY STV_DEFAULT"
_Z16pre_JacobiKernelPdPididS_S_:
.text._Z16pre_JacobiKernelPdPididS_S_:
[----:B------:R-:W-:Y:S01]  /*0000*/  LDC R1, c[0x0][0x37c] ;  /* 0x0000df00ff017b82 */ /* 0x000fe20000000800 */
[----:B------:R-:W0:Y:S07]  /*0010*/  S2R R3, SR_TID.X ;  /* 0x0000000000037919 */ /* 0x000e2e0000002100 */
[----:B------:R-:W0:Y:S01]  /*0020*/  S2UR UR5, SR_CTAID.X ;  /* 0x00000000000579c3 */ /* 0x000e220000002500 */
[----:B------:R-:W1:Y:S07]  /*0030*/  LDCU UR8, c[0x0][0x398] ;  /* 0x00007300ff0877ac */ /* 0x000e6e0008000800 */
[----:B------:R-:W0:Y:S01]  /*0040*/  LDC R4, c[0x0][0x360] ;  /* 0x0000d800ff047b82 */ /* 0x000e220000000800 */
[----:B-1----:R-:W-:-:S04]  /*0050*/  UIMAD UR4, UR8, UR8, URZ ;  /* 0x00000008080472a4 */ /* 0x002fc8000f8e02ff */
[----:B------:R-:W-:Y:S01]  /*0060*/  UIMAD UR4, UR4, UR8, URZ ;  /* 0x00000008040472a4 */ /* 0x000fe2000f8e02ff */
[----:B0-----:R-:W-:-:S05]  /*0070*/  IMAD R4, R4, UR5, R3 ;  /* 0x0000000504047c24 */ /* 0x001fca000f8e0203 */
[----:B------:R-:W-:-:S04]  /*0080*/  ISETP.GE.AND P0, PT, R4, UR4, PT ;  /* 0x0000000404007c0c */ /* 0x000fc8000bf06270 */
[----:B------:R-:W-:-:S13]  /*0090*/  ISETP.LT.OR P0, PT, R4, RZ, P0 ;  /* 0x000000ff0400720c */ /* 0x000fda0000701670 */
[----:B------:R-:W-:Y:S05]  /*00a0*/  @P0 EXIT ;  /* 0x000000000000094d */ /* 0x000fea0003800000 */
[----:B------:R-:W0:Y:S01]  /*00b0*/  LDC.64 R8, c[0x0][0x388] ;  /* 0x0000e200ff087b82 */ /* 0x000e220000000a00 */
[----:B------:R-:W1:Y:S01]  /*00c0*/  LDCU.64 UR6, c[0x0][0x358] ;  /* 0x00006b00ff0677ac */ /* 0x000e620008000a00 */
[----:B------:R-:W-:Y:S01]  /*00d0*/  IMAD R3, R4, 0x3, RZ ;  /* 0x0000000304037824 */ /* 0x000fe200078e02ff */
[----:B------:R-:W-:Y:S01]  /*00e0*/  UIADD3 UR4, UPT, UPT, UR8, -0x2, URZ ;  /* 0xfffffffe08047890 */ /* 0x000fe2000fffe0ff */
[----:B------:R-:W-:Y:S01]  /*00f0*/  CS2R R12, SRZ ;  /* 0x00000000000c7805 */ /* 0x000fe2000001ff00 */
[----:B------:R-:W2:Y:S01]  /*0100*/  LDCU UR5, c[0x0][0x3a4] ;  /* 0x00007480ff0577ac */ /* 0x000ea20008000800 */
[----:B0-----:R-:W-:Y:S02]  /*0110*/  IMAD.WIDE.U32 R8, R3, 0x4, R8 ;  /* 0x0000000403087825 */ /* 0x001fe400078e0008 */
[----:B------:R-:W0:Y:S03]  /*0120*/  LDC.64 R2, c[0x0][0x380] ;  /* 0x0000e000ff027b82 */ /* 0x000e260000000a00 */
[----:B-1----:R-:W3:Y:S04]  /*0130*/  LDG.E R5, desc[UR6][R8.64+0x4] ;  /* 0x0000040608057981 */ /* 0x002ee8000c1e1900 */
[----:B------:R-:W4:Y:S04]  /*0140*/  LDG.E R6, desc[UR6][R8.64] ;  /* 0x0000000608067981 */ /* 0x000f28000c1e1900 */
[----:B------:R-:W5:Y:S01]  /*0150*/  LDG.E R7, desc[UR6][R8.64+0x8] ;  /* 0x0000080608077981 */ /* 0x000f62000c1e1900 */
[----:B---3--:R-:W-:-:S04]  /*0160*/  ISETP.GE.AND P0, PT, R5, RZ, PT ;  /* 0x000000ff0500720c */ /* 0x008fc80003f06270 */
[C---:B----4-:R-:W-:Y:S01]  /*0170*/  ISETP.LT.OR P0, PT, R6.reuse, 0x1, !P0 ;  /* 0x000000010600780c */ /* 0x050fe20004701670 */
[----:B------:R-:W-:-:S03]  /*0180*/  IMAD R24, R6, UR8, R5 ;  /* 0x0000000806187c24 */ /* 0x000fc6000f8e0205 */
[C---:B-----5:R-:W-:Y:S01]  /*0190*/  ISETP.LT.OR P0, PT, R7.reuse, RZ, P0 ;  /* 0x000000ff0700720c */ /* 0x060fe20000701670 */
[----:B------:R-:W-:Y:S01]  /*01a0*/  IMAD R8, R24, UR8, R7 ;  /* 0x0000000818087c24 */ /* 0x000fe2000f8e0207 */
[----:B------:R-:W-:Y:S02]  /*01b0*/  LOP3.LUT R10, R7, R6, R5, 0xfe, !PT ;  /* 0x00000006070a7212 */ /* 0x000fe400078efe05 */
[----:B------:R-:W-:Y:S02]  /*01c0*/  ISETP.GE.OR P0, PT, R6, UR8, P0 ;  /* 0x0000000806007c0c */ /* 0x000fe40008706670 */
[----:B------:R-:W-:Y:S02]  /*01d0*/  ISETP.GE.AND P2, PT, R10, RZ, PT ;  /* 0x000000ff0a00720c */ /* 0x000fe40003f46270 */
[----:B------:R-:W-:Y:S02]  /*01e0*/  CS2R R10, SRZ ;  /* 0x00000000000a7805 */ /* 0x000fe4000001ff00 */
[----:B------:R-:W-:-:S02]  /*01f0*/  ISETP.GT.OR P0, PT, R5, UR4, P0 ;  /* 0x0000000405007c0c */ /* 0x000fc40008704670 */
[----:B------:R-:W-:Y:S02]  /*0200*/  VIMNMX3 R9, R6, R5, R7, !PT ;  /* 0x000000050609720f */ /* 0x000fe40007800107 */
[----:B------:R-:W-:Y:S02]  /*0210*/  ISETP.GT.OR P0, PT, R7, UR4, P0 ;  /* 0x0000000407007c0c */ /* 0x000fe40008704670 */
[----:B------:R-:W-:Y:S01]  /*0220*/  ISETP.GT.OR P2, PT, R9, UR4, !P2 ;  /* 0x0000000409007c0c */ /* 0x000fe2000d744670 */
[----:B------:R-:W-:-:S04]  /*0230*/  IMAD R9, R8, 0x3, RZ ;  /* 0x0000000308097824 */ /* 0x000fc800078e02ff */
[----:B0-----:R-:W-:-:S06]  /*0240*/  IMAD.WIDE R8, R9, 0x8, R2 ;  /* 0x0000000809087825 */ /* 0x001fcc00078e0202 */
[----:B------:R-:W-:Y:S02]  /*0250*/  @!P0 VIADD R0, R6, 0xffffffff ;  /* 0xffffffff06008836 */ /* 0x000fe40000000000 */
[----:B------:R-:W3:Y:S02]  /*0260*/  @!P2 LDG.E.64 R12, desc[UR6][R8.64] ;  /* 0x00000006080ca981 */ /* 0x000ee4000c1e1b00 */
[----:B------:R-:W-:-:S04]  /*0270*/  @!P0 IMAD R0, R0, UR8, R5 ;  /* 0x0000000800008c24 */ /* 0x000fc8000f8e0205 */
[----:B------:R-:W-:-:S04]  /*0280*/  @!P0 IMAD R0, R0, UR8, R7 ;  /* 0x0000000800008c24 */ /* 0x000fc8000f8e0207 */
[----:B------:R-:W-:-:S04]  /*0290*/  @!P0 IMAD R15, R0, 0x3, RZ ;  /* 0x00000003000f8824 */ /* 0x000fc800078e02ff */
[----:B------:R-:W-:Y:S02]  /*02a0*/  @!P0 IMAD.WIDE R14, R15, 0x8, R2 ;  /* 0x000000080f0e8825 */ /* 0x000fe400078e0202 */
[----:B------:R-:W0:Y:S03]  /*02b0*/  LDC.64 R2, c[0x0][0x3a0] ;  /* 0x0000e800ff027b82 */ /* 0x000e260000000a00 */
[----:B------:R-:W3:Y:S01]  /*02c0*/  @!P0 LDG.E.64 R10, desc[UR6][R14.64] ;  /* 0x000000060e0a8981 */ /* 0x000ee2000c1e1b00 */
[----:B--2---:R-:W0:Y:S01]  /*02d0*/  MUFU.RCP64H R17, UR5 ;  /* 0x0000000500117d08 */ /* 0x004e220008001800 */
[----:B------:R-:W-:-:S06]  /*02e0*/  IMAD.MOV.U32 R16, RZ, RZ, 0x1 ;  /* 0x00000001ff107424 */ /* 0x000fcc00078e00ff */
[----:B0-----:R-:W-:-:S08]  /*02f0*/  DFMA R18, R16, -R2, 1 ;  /* 0x3ff000001012742b */ /* 0x001fd00000000802 */
[----:B------:R-:W-:-:S08]  /*0300*/  DFMA R18, R18, R18, R18 ;  /* 0x000000121212722b */ /* 0x000fd00000000012 */
[----:B------:R-:W-:-:S08]  /*0310*/  DFMA R18, R16, R18, R16 ;  /* 0x000000121012722b */ /* 0x000fd00000000010 */
[----:B------:R-:W-:-:S08]  /*0320*/  DFMA R16, R18, -R2, 1 ;  /* 0x3ff000001210742b */ /* 0x000fd00000000802 */
[----:B------:R-:W-:Y:S01]  /*0330*/  DFMA R16, R18, R16, R18 ;  /* 0x000000101210722b */ /* 0x000fe20000000012 */
[----:B------:R-:W-:Y:S01]  /*0340*/  BSSY.RECONVERGENT B0, `(.L_x_28) ;  /* 0x0000011000007945 */ /* 0x000fe20003800200 */
[----:B------:R-:W-:Y:S01]  /*0350*/  LOP3.LUT R25, R6, R5, RZ, 0xfc, !PT ;  /* 0x0000000506197212 */ /* 0x000fe200078efcff */
[----:B---3--:R-:W-:-:S08]  /*0360*/  DADD R10, R12, -R10 ;  /* 0x000000000c0a7229 */ /* 0x008fd0000000080a */
[----:B------:R-:W-:-:S08]  /*0370*/  DMUL R12, R10, R16 ;  /* 0x000000100a0c7228 */ /* 0x000fd00000000000 */
[----:B------:R-:W-:-:S08]  /*0380*/  DFMA R2, R12, -R2, R10 ;  /* 0x800000020c02722b */ /* 0x000fd0000000000a */
[----:B------:R-:W-:Y:S01]  /*0390*/  DFMA R2, R16, R2, R12 ;  /* 0x000000021002722b */ /* 0x000fe2000000000c */
[----:B------:R-:W-:-:S09]  /*03a0*/  FSETP.GEU.AND P1, PT, |R11|, 6.5827683646048100446e-37, PT ;  /* 0x036000000b00780b */ /* 0x000fd20003f2e200 */
[----:B------:R-:W-:-:S05]  /*03b0*/  FFMA R0, RZ, UR5, R3 ;  /* 0x00000005ff007c23 */ /* 0x000fca0008000003 */
[----:B------:R-:W-:-:S13]  /*03c0*/  FSETP.GT.AND P0, PT, |R0|, 1.469367938527859385e-39, PT ;  /* 0x001000000000780b */ /* 0x000fda0003f04200 */
[----:B------:R-:W-:Y:S05]  /*03d0*/  @P0 BRA P1, `(.L_x_29) ;  /* 0x00000000001c0947 */ /* 0x000fea0000800000 */
[----:B------:R-:W0:Y:S01]  /*03e0*/  LDCU.64 UR8, c[0x0][0x3a0] ;  /* 0x00007400ff0877ac */ /* 0x000e220008000a00 */
[----:B------:R-:W-:Y:S01]  /*03f0*/  MOV R0, 0x430 ;  /* 0x0000043000007802 */ /* 0x000fe20000000f00 */
[----:B0-----:R-:W-:Y:S02]  /*0400*/  IMAD.U32 R14, RZ, RZ, UR8 ;  /* 0x00000008ff0e7e24 */ /* 0x001fe4000f8e00ff */
[----:B------:R-:W-:-:S07]  /*0410*/  IMAD.U32 R13, RZ, RZ, UR9 ;  /* 0x00000009ff0d7e24 */ /* 0x000fce000f8e00ff */
[----:B------:R-:W-:Y:S05]  /*0420*/  CALL.REL.NOINC `($__internal_2_$__cuda_sm20_div_rn_f64_full) ;  /* 0x00000008004c7944 */ /* 0x000fea0003c00000 */
[----:B------:R-:W-:Y:S02]  /*0430*/  IMAD.MOV.U32 R2, RZ, RZ, R20 ;  /* 0x000000ffff027224 */ /* 0x000fe400078e0014 */
[----:B------:R-:W-:-:S07]  /*0440*/  IMAD.MOV.U32 R3, RZ, RZ, R21 ;  /* 0x000000ffff037224 */ /* 0x000fce00078e0015 */
.L_x_29:
[----:B------:R-:W-:Y:S05]  /*0450*/  BSYNC.RECONVERGENT B0 ;  /* 0x0000000000007941 */ /* 0x000fea0003800200 */
.L_x_28:
[----:B------:R-:W0:Y:S01]  /*0460*/  LDCU UR5, c[0x0][0x398] ;  /* 0x00007300ff0577ac */ /* 0x000e220008000800 */
[----:B------:R-:W-:Y:S02]  /*0470*/  ISETP.GE.AND P0, PT, R5, 0x1, PT ;  /* 0x000000010500780c */ /* 0x000fe40003f06270 */
[----:B------:R-:W-:Y:S02]  /*0480*/  CS2R R12, SRZ ;  /* 0x00000000000c7805 */ /* 0x000fe4000001ff00 */
[----:B------:R-:W-:Y:S02]  /*0490*/  CS2R R14, SRZ ;  /* 0x00000000000e7805 */ /* 0x000fe4000001ff00 */
[----:B------:R-:W-:-:S04]  /*04a0*/  ISETP.LT.OR P0, PT, R6, RZ, !P0 ;  /* 0x000000ff0600720c */ /* 0x000fc80004701670 */
[----:B------:R-:W-:Y:S01]  /*04b0*/  ISETP.LT.OR P0, PT, R7, RZ, P0 ;  /* 0x000000ff0700720c */ /* 0x000fe20000701670 */
[----:B------:R-:W2:Y:S03]  /*04c0*/  @!P2 LDG.E.64 R14, desc[UR6][R8.64+0x8] ;  /* 0x00000806080ea981 */ /* 0x000ea6000c1e1b00 */
[----:B------:R-:W-:-:S04]  /*04d0*/  ISETP.GT.OR P0, PT, R6, UR4, P0 ;  /* 0x0000000406007c0c */ /* 0x000fc80008704670 */
[----:B0-----:R-:W-:-:S04]  /*04e0*/  ISETP.GE.OR P0, PT, R5, UR5, P0 ;  /* 0x0000000505007c0c */ /* 0x001fc80008706670 */
[----:B------:R-:W-:-:S13]  /*04f0*/  ISETP.GT.OR P0, PT, R7, UR4, P0 ;  /* 0x0000000407007c0c */ /* 0x000fda0008704670 */
[----:B------:R-:W0:Y:S01]  /*0500*/  @!P0 LDC.64 R16, c[0x0][0x380] ;  /* 0x0000e000ff108b82 */ /* 0x000e220000000a00 */
[----:B------:R-:W-:-:S04]  /*0510*/  @!P0 VIADD R24, R24, 0xffffffff ;  /* 0xffffffff18188836 */ /* 0x000fc80000000000 */
[----:B------:R-:W-:Y:S01]  /*0520*/  @!P0 IMAD R24, R24, UR5, R7 ;  /* 0x0000000518188c24 */ /* 0x000fe2000f8e0207 */
[----:B------:R-:W1:Y:S03]  /*0530*/  LDCU UR5, c[0x0][0x3a4] ;  /* 0x00007480ff0577ac */ /* 0x000e660008000800 */
[----:B------:R-:W-:-:S04]  /*0540*/  @!P0 IMAD R11, R24, 0x3, RZ ;  /* 0x00000003180b8824 */ /* 0x000fc800078e02ff */
[----:B0-----:R-:W-:Y:S02]  /*0550*/  @!P0 IMAD.WIDE R16, R11, 0x8, R16 ;  /* 0x000000080b108825 */ /* 0x001fe400078e0210 */
[----:B------:R-:W0:Y:S03]  /*0560*/  LDC.64 R10, c[0x0][0x3a0] ;  /* 0x0000e800ff0a7b82 */ /* 0x000e260000000a00 */
[----:B------:R-:W2:Y:S01]  /*0570*/  @!P0 LDG.E.64 R12, desc[UR6][R16.64+0x8] ;  /* 0x00000806100c8981 */ /* 0x000ea2000c1e1b00 */
[----:B-1----:R-:W0:Y:S01]  /*0580*/  MUFU.RCP64H R19, UR5 ;  /* 0x0000000500137d08 */ /* 0x002e220008001800 */
[----:B------:R-:W-:-:S06]  /*0590*/  IMAD.MOV.U32 R18, RZ, RZ, 0x1 ;  /* 0x00000001ff127424 */ /* 0x000fcc00078e00ff */
[----:B0-----:R-:W-:-:S08]  /*05a0*/  DFMA R20, R18, -R10, 1 ;  /* 0x3ff000001214742b */ /* 0x001fd0000000080a */
[----:B------:R-:W-:-:S08]  /*05b0*/  DFMA R20, R20, R20, R20 ;  /* 0x000000141414722b */ /* 0x000fd00000000014 */
[----:B------:R-:W-:-:S08]  /*05c0*/  DFMA R20, R18, R20, R18 ;  /* 0x000000141214722b */ /* 0x000fd00000000012 */
[----:B------:R-:W-:-:S08]  /*05d0*/  DFMA R18, R20, -R10, 1 ;  /* 0x3ff000001412742b */ /* 0x000fd0000000080a */
[----:B------:R-:W-:Y:S01]  /*05e0*/  DFMA R18, R20, R18, R20 ;  /* 0x000000121412722b */ /* 0x000fe20000000014 */
[----:B------:R-:W-:Y:S01]  /*05f0*/  BSSY.RECONVERGENT B0, `(.L_x_30) ;  /* 0x0000012000007945 */ /* 0x000fe20003800200 */
[----:B--2---:R-:W-:-:S08]  /*0600*/  DADD R12, R14, -R12 ;  /* 0x000000000e0c7229 */ /* 0x004fd0000000080c */
        /* <DEDUP_REMOVED lines=8> */
[----:B------:R-:W-:Y:S01]  /*0690*/  IMAD.MOV.U32 R11, RZ, RZ, R13 ;  /* 0x000000ffff0b7224 */ /* 0x000fe200078e000d */
[----:B------:R-:W-:Y:S01]  /*06a0*/  MOV R0, 0x6f0 ;  /* 0x000006f000007802 */ /* 0x000fe20000000f00 */
[----:B------:R-:W-:Y:S02]  /*06b0*/  IMAD.MOV.U32 R10, RZ, RZ, R12 ;  /* 0x000000ffff0a7224 */ /* 0x000fe400078e000c */
[----:B0-----:R-:W-:Y:S02]  /*06c0*/  IMAD.U32 R14, RZ, RZ, UR8 ;  /* 0x00000008ff0e7e24 */ /* 0x001fe4000f8e00ff */
[----:B------:R-:W-:-:S07]  /*06d0*/  IMAD.U32 R13, RZ, RZ, UR9 ;  /* 0x00000009ff0d7e24 */ /* 0x000fce000f8e00ff */
[----:B------:R-:W-:Y:S05]  /*06e0*/  CALL.REL.NOINC `($__internal_2_$__cuda_sm20_div_rn_f64_full) ;  /* 0x00000004009c7944 */ /* 0x000fea0003c00000 */
[----:B------:R-:W-:Y:S02]  /*06f0*/  IMAD.MOV.U32 R10, RZ, RZ, R20 ;  /* 0x000000ffff0a7224 */ /* 0x000fe400078e0014 */
[----:B------:R-:W-:-:S07]  /*0700*/  IMAD.MOV.U32 R11, RZ, RZ, R21 ;  /* 0x000000ffff0b7224 */ /* 0x000fce00078e0015 */
.L_x_31:
[----:B------:R-:W-:Y:S05]  /*0710*/  BSYNC.RECONVERGENT B0 ;  /* 0x0000000000007941 */ /* 0x000fea0003800200 */
.L_x_30:
[----:B------:R-:W0:Y:S01]  /*0720*/  LDCU UR5, c[0x0][0x398] ;  /* 0x00007300ff0577ac */ /* 0x000e220008000800 */
[----:B------:R-:W-:Y:S02]  /*0730*/  ISETP.GE.AND P1, PT, R7, 0x1, PT ;  /* 0x000000010700780c */ /* 0x000fe40003f26270 */
[----:B------:R-:W-:Y:S02]  /*0740*/  CS2R R12, SRZ ;  /* 0x00000000000c7805 */ /* 0x000fe4000001ff00 */
[----:B------:R-:W-:Y:S01]  /*0750*/  CS2R R16, SRZ ;  /* 0x0000000000107805 */ /* 0x000fe2000001ff00 */
[----:B------:R-:W1:Y:S01]  /*0760*/  LDC.64 R14, c[0x0][0x3a0] ;  /* 0x0000e800ff0e7b82 */ /* 0x000e620000000a00 */
[----:B------:R-:W-:Y:S02]  /*0770*/  ISETP.LT.OR P0, PT, R25, RZ, !P1 ;  /* 0x000000ff1900720c */ /* 0x000fe40004f01670 */
[----:B------:R-:W2:Y:S02]  /*0780*/  @!P2 LDG.E.64 R12, desc[UR6][R8.64+0x10] ;  /* 0x00001006080ca981 */ /* 0x000ea4000c1e1b00 */
[----:B------:R-:W-:-:S04]  /*0790*/  ISETP.GT.OR P0, PT, R6, UR4, P0 ;  /* 0x0000000406007c0c */ /* 0x000fc80008704670 */
[----:B------:R-:W-:-:S04]  /*07a0*/  ISETP.GT.OR P0, PT, R5, UR4, P0 ;  /* 0x0000000405007c0c */ /* 0x000fc80008704670 */
[----:B0-----:R-:W-:Y:S01]  /*07b0*/  ISETP.GE.OR P0, PT, R7, UR5, P0 ;  /* 0x0000000507007c0c */ /* 0x001fe20008706670 */
[----:B------:R-:W0:-:S12]  /*07c0*/  LDCU UR5, c[0x0][0x3a4] ;  /* 0x00007480ff0577ac */ /* 0x000e180008000800 */
[----:B------:R-:W2:Y:S01]  /*07d0*/  @!P0 LDG.E.64 R16, desc[UR6][R8.64+-0x8] ;  /* 0xfffff80608108981 */ /* 0x000ea2000c1e1b00 */
[----:B0-----:R-:W1:Y:S01]  /*07e0*/  MUFU.RCP64H R19, UR5 ;  /* 0x0000000500137d08 */ /* 0x001e620008001800 */
[----:B------:R-:W-:-:S06]  /*07f0*/  IMAD.MOV.U32 R18, RZ, RZ, 0x1 ;  /* 0x00000001ff127424 */ /* 0x000fcc00078e00ff */
[----:B-1----:R-:W-:-:S08]  /*0800*/  DFMA R20, R18, -R14, 1 ;  /* 0x3ff000001214742b */ /* 0x002fd0000000080e */
[----:B------:R-:W-:-:S08]  /*0810*/  DFMA R20, R20, R20, R20 ;  /* 0x000000141414722b */ /* 0x000fd00000000014 */
[----:B------:R-:W-:-:S08]  /*0820*/  DFMA R20, R18, R20, R18 ;  /* 0x000000141214722b */ /* 0x000fd00000000012 */
[----:B------:R-:W-:-:S08]  /*0830*/  DFMA R18, R20, -R14, 1 ;  /* 0x3ff000001412742b */ /* 0x000fd0000000080e */
[----:B------:R-:W-:Y:S01]  /*0840*/  DFMA R18, R20, R18, R20 ;  /* 0x000000121412722b */ /* 0x000fe20000000014 */
[----:B------:R-:W-:Y:S02]  /*0850*/  ISETP.GT.AND P0, PT, R6, UR4, PT ;  /* 0x0000000406007c0c */ /* 0x000fe4000bf04270 */
[C---:B------:R-:W-:Y:S02]  /*0860*/  ISETP.GE.AND P3, PT, R5.reuse, 0x1, PT ;  /* 0x000000010500780c */ /* 0x040fe40003f66270 */
[----:B------:R-:W-:Y:S02]  /*0870*/  ISETP.GT.AND P4, PT, R5, UR4, PT ;  /* 0x0000000405007c0c */ /* 0x000fe4000bf84270 */
[----:B------:R-:W-:Y:S01]  /*0880*/  P2R R5, PR, RZ, 0x1 ;  /* 0x00000001ff057803 */ /* 0x000fe20000000000 */
[----:B------:R-:W-:Y:S01]  /*0890*/  DADD R2, RZ, -R2 ;  /* 0x00000000ff027229 */ /* 0x000fe20000000802 */
[----:B------:R-:W-:Y:S01]  /*08a0*/  BSSY.RECONVERGENT B0, `(.L_x_32) ;  /* 0x0000015000007945 */ /* 0x000fe20003800200 */
[----:B------:R-:W-:-:S02]  /*08b0*/  ISETP.GT.AND P2, PT, R7, UR4, PT ;  /* 0x0000000407007c0c */ /* 0x000fc4000bf44270 */
[----:B------:R-:W-:-:S04]  /*08c0*/  ISETP.GE.AND P5, PT, R6, 0x1, PT ;  /* 0x000000010600780c */ /* 0x000fc80003fa6270 */
[----:B------:R-:W-:Y:S02]  /*08d0*/  DADD R2, R2, -R10 ;  /* 0x0000000002027229 */ /* 0x000fe4000000080a */
        /* <DEDUP_REMOVED lines=17> */
.L_x_33:
[----:B------:R-:W-:Y:S05]  /*09f0*/  BSYNC.RECONVERGENT B0 ;  /* 0x0000000000007941 */ /* 0x000fea0003800200 */
.L_x_32:
[----:B------:R-:W0:Y:S01]  /*0a00*/  LDCU UR4, c[0x0][0x394] ;  /* 0x00007280ff0477ac */ /* 0x000e220008000800 */
[----:B------:R-:W1:Y:S01]  /*0a10*/  LDC.64 R12, c[0x0][0x390] ;  /* 0x0000e400ff0c7b82 */ /* 0x000e620000000a00 */
[----:B------:R-:W-:Y:S01]  /*0a20*/  IMAD.MOV.U32 R6, RZ, RZ, 0x1 ;  /* 0x00000001ff067424 */ /* 0x000fe200078e00ff */
[----:B------:R-:W-:Y:S01]  /*0a30*/  DADD R14, R2, -R8 ;  /* 0x00000000020e7229 */ /* 0x000fe20000000808 */
[----:B------:R-:W-:Y:S09]  /*0a40*/  BSSY.RECONVERGENT B0, `(.L_x_34) ;  /* 0x0000017000007945 */ /* 0x000ff20003800200 */
[----:B------:R-:W-:Y:S01]  /*0a50*/  FSETP.GEU.AND P0, PT, |R15|, 6.5827683646048100446e-37, PT ;  /* 0x036000000f00780b */ /* 0x000fe20003f0e200 */
[----:B0-----:R-:W1:Y:S02]  /*0a60*/  MUFU.RCP64H R7, UR4 ;  /* 0x0000000400077d08 */ /* 0x001e640008001800 */
[----:B-1----:R-:W-:-:S08]  /*0a70*/  DFMA R10, R6, -R12, 1 ;  /* 0x3ff00000060a742b */ /* 0x002fd0000000080c */
[----:B------:R-:W-:-:S08]  /*0a80*/  DFMA R10, R10, R10, R10 ;  /* 0x0000000a0a0a722b */ /* 0x000fd0000000000a */
[----:B------:R-:W-:-:S08]  /*0a90*/  DFMA R10, R6, R10, R6 ;  /* 0x0000000a060a722b */ /* 0x000fd00000000006 */
[----:B------:R-:W-:-:S08]  /*0aa0*/  DFMA R6, R10, -R12, 1 ;  /* 0x3ff000000a06742b */ /* 0x000fd0000000080c */
[----:B------:R-:W-:-:S08]  /*0ab0*/  DFMA R6, R10, R6, R10 ;  /* 0x000000060a06722b */ /* 0x000fd0000000000a */
[----:B------:R-:W-:-:S08]  /*0ac0*/  DMUL R2, R14, R6 ;  /* 0x000000060e027228 */ /* 0x000fd00000000000 */
[----:B------:R-:W-:-:S08]  /*0ad0*/  DFMA R8, R2, -R12, R14 ;  /* 0x8000000c0208722b */ /* 0x000fd0000000000e */
[----:B------:R-:W-:-:S10]  /*0ae0*/  DFMA R2, R6, R8, R2 ;  /* 0x000000080602722b */ /* 0x000fd40000000002 */
        /* <DEDUP_REMOVED lines=12> */
.L_x_35:
[----:B------:R-:W-:Y:S05]  /*0bb0*/  BSYNC.RECONVERGENT B0 ;  /* 0x0000000000007941 */ /* 0x000fea0003800200 */
.L_x_34:
[----:B------:R-:W-:Y:S01]  /*0bc0*/  IMAD.MOV.U32 R8, RZ, RZ, 0x40140000 ;  /* 0x40140000ff087424 */ /* 0x000fe200078e00ff */
[----:B------:R-:W-:Y:S01]  /*0bd0*/  ISETP.NE.AND P0, PT, R5, RZ, PT ;  /* 0x000000ff0500720c */ /* 0x000fe20003f05270 */
[----:B------:R-:W0:Y:S03]  /*0be0*/  LDC.64 R12, c[0x0][0x3b0] ;  /* 0x0000ec00ff0c7b82 */ /* 0x000e260000000a00 */
[----:B------:R-:W-:Y:S01]  /*0bf0*/  FSEL R9, R8, 2.375, P0 ;  /* 0x4018000008097808 */ /* 0x000fe20000000000 */
[----:B------:R-:W-:-:S04]  /*0c00*/  IMAD.MOV.U32 R8, RZ, RZ, RZ ;  /* 0x000000ffff087224 */ /* 0x000fc800078e00ff */
[----:B------:R-:W1:Y:S02]  /*0c10*/  LDC.64 R14, c[0x0][0x3a8] ;  /* 0x0000ea00ff0e7b82 */ /* 0x000e640000000a00 */
[----:B------:R-:W-:-:S10]  /*0c20*/  DADD R6, R8, -1 ;  /* 0xbff0000008067429 */ /* 0x000fd40000000000 */
[----:B------:R-:W-:Y:S02]  /*0c30*/  FSEL R9, R7, R9, !P5 ;  /* 0x0000000907097208 */ /* 0x000fe40006800000 */
[----:B------:R-:W-:-:S06]  /*0c40*/  FSEL R8, R6, RZ, !P5 ;  /* 0x000000ff06087208 */ /* 0x000fcc0006800000 */
[----:B------:R-:W-:-:S10]  /*0c50*/  DADD R6, R8, -1 ;  /* 0xbff0000008067429 */ /* 0x000fd40000000000 */
[----:B------:R-:W-:Y:S02]  /*0c60*/  FSEL R8, R6, R8, P4 ;  /* 0x0000000806087208 */ /* 0x000fe40002000000 */
[----:B------:R-:W-:-:S06]  /*0c70*/  FSEL R9, R7, R9, P4 ;  /* 0x0000000907097208 */ /* 0x000fcc0002000000 */
[----:B------:R-:W-:-:S10]  /*0c80*/  DADD R6, R8, -1 ;  /* 0xbff0000008067429 */ /* 0x000fd40000000000 */
[----:B------:R-:W-:Y:S02]  /*0c90*/  FSEL R8, R6, R8, !P3 ;  /* 0x0000000806087208 */ /* 0x000fe40005800000 */
[----:B------:R-:W-:-:S06]  /*0ca0*/  FSEL R9, R7, R9, !P3 ;  /* 0x0000000907097208 */ /* 0x000fcc0005800000 */
[----:B------:R-:W-:-:S10]  /*0cb0*/  DADD R6, R8, -1 ;  /* 0xbff0000008067429 */ /* 0x000fd40000000000 */
[----:B------:R-:W-:Y:S02]  /*0cc0*/  FSEL R10, R6, R8, P2 ;  /* 0x00000008060a7208 */ /* 0x000fe40001000000 */
[----:B------:R-:W-:Y:S01]  /*0cd0*/  FSEL R11, R7, R9, P2 ;  /* 0x00000009070b7208 */ /* 0x000fe20001000000 */
[----:B0-----:R-:W-:-:S04]  /*0ce0*/  IMAD.WIDE.U32 R6, R4, 0x8, R12 ;  /* 0x0000000804067825 */ /* 0x001fc800078e000c */
[----:B-1----:R-:W-:Y:S01]  /*0cf0*/  IMAD.WIDE.U32 R4, R4, 0x8, R14 ;  /* 0x0000000804047825 */ /* 0x002fe200078e000e */
[----:B------:R-:W-:Y:S01]  /*0d00*/  DADD R8, R10, -1 ;  /* 0xbff000000a087429 */ /* 0x000fe20000000000 */
[----:B------:R-:W-:Y:S09]  /*0d10*/  STG.E.64 desc[UR6][R6.64], R2 ;  /* 0x0000000206007986 */ /* 0x000ff2000c101b06 */
[----:B------:R-:W-:-:S02]  /*0d20*/  FSEL R8, R8, R10, !P1 ;  /* 0x0000000a08087208 */ /* 0x000fc40004800000 */
[----:B------:R-:W-:-:S05]  /*0d30*/  FSEL R9, R9, R11, !P1 ;  /* 0x0000000b09097208 */ /* 0x000fca0004800000 */
[----:B------:R-:W-:Y:S01]  /*0d40*/  STG.E.64 desc[UR6][R4.64], R8 ;  /* 0x0000000804007986 */ /* 0x000fe2000c101b06 */
[----:B------:R-:W-:Y:S05]  /*0d50*/  EXIT ;  /* 0x000000000000794d */ /* 0x000fea0003800000 */
        .weak           $__internal_2_$__cuda_sm20_div_rn_f64_full
        .type           $__internal_2_$__cuda_sm20_div_rn_f64_full,@function
        .size           $__internal_2_$__cuda_sm20_div_rn_f64_full,(.L_x_119 - $__internal_2_$__cuda_sm20_div_rn_f64_full)
$__internal_2_$__cuda_sm20_div_rn_f64_full:
[----:B------:R-:W-:Y:S01]  /*0d60*/  LOP3.LUT R29, R13, 0x7ff00000, RZ, 0xc0, !PT ;  /* 0x7ff000000d1d7812 */ /* 0x000fe200078ec0ff */
[----:B------:R-:W-:Y:S01]  /*0d70*/  IMAD.MOV.U32 R27, RZ, RZ, 0x1ca00000 ;  /* 0x1ca00000ff1b7424 */ /* 0x000fe200078e00ff */
[----:B------:R-:W-:Y:S01]  /*0d80*/  LOP3.LUT R26, R11, 0x7ff00000, RZ, 0xc0, !PT ;  /* 0x7ff000000b1a7812 */ /* 0x000fe200078ec0ff */
[----:B------:R-:W-:Y:S01]  /*0d90*/  IMAD.MOV.U32 R12, RZ, RZ, R14 ;  /* 0x000000ffff0c7224 */ /* 0x000fe200078e000e */
[----:B------:R-:W-:Y:S01]  /*0da0*/  BSSY.RECONVERGENT B1, `(.L_x_36) ;  /* 0x0000053000017945 */ /* 0x000fe20003800200 */
[----:B------:R-:W-:Y:S01]  /*0db0*/  IMAD.MOV.U32 R22, RZ, RZ, 0x1 ;  /* 0x00000001ff167424 */ /* 0x000fe200078e00ff */
[----:B------:R-:W-:-:S04]  /*0dc0*/  ISETP.GE.U32.AND P0, PT, R26, R29, PT ;  /* 0x0000001d1a00720c */ /* 0x000fc80003f06070 */
[----:B------:R-:W-:Y:S02]  /*0dd0*/  SEL R17, R27, 0x63400000, !P0 ;  /* 0x634000001b117807 */ /* 0x000fe40004000000 */
[----:B------:R-:W-:Y:S02]  /*0de0*/  FSETP.GEU.AND P0, PT, |R11|, 1.469367938527859385e-39, PT ;  /* 0x001000000b00780b */ /* 0x000fe40003f0e200 */
[----:B------:R-:W-:-:S11]  /*0df0*/  LOP3.LUT R17, R17, 0x800fffff, R11, 0xf8, !PT ;  /* 0x800fffff11117812 */ /* 0x000fd600078ef80b */
[----:B------:R-:W-:-:S04]  /*0e00*/  @!P0 LOP3.LUT R15, R13, 0x7ff00000, RZ, 0xc0, !PT ;  /* 0x7ff000000d0f8812 */ /* 0x000fc800078ec0ff */
[----:B------:R-:W-:Y:S02]  /*0e10*/  @!P0 ISETP.GE.U32.AND P6, PT, R26, R15, PT ;  /* 0x0000000f1a00820c */ /* 0x000fe40003fc6070 */
[----:B------:R-:W-:Y:S02]  /*0e20*/  LOP3.LUT R15, R13, 0x800fffff, RZ, 0xc0, !PT ;  /* 0x800fffff0d0f7812 */ /* 0x000fe400078ec0ff */
[----:B------:R-:W-:Y:S02]  /*0e30*/  @!P0 SEL R19, R27, 0x63400000, !P6 ;  /* 0x634000001b138807 */ /* 0x000fe40007000000 */
[----:B------:R-:W-:Y:S02]  /*0e40*/  FSETP.GEU.AND P6, PT, |R13|, 1.469367938527859385e-39, PT ;  /* 0x001000000d00780b */ /* 0x000fe40003fce200 */
[----:B------:R-:W-:Y:S02]  /*0e50*/  LOP3.LUT R15, R15, 0x3ff00000, RZ, 0xfc, !PT ;  /* 0x3ff000000f0f7812 */ /* 0x000fe400078efcff */
[----:B------:R-:W-:-:S09]  /*0e60*/  @!P0 LOP3.LUT R16, R19, 0x80000000, R11, 0xf8, !PT ;  /* 0x8000000013108812 */ /* 0x000fd200078ef80b */
[----:B------:R-:W-:-:S06]  /*0e70*/  @!P6 DMUL R14, R12, 8.98846567431157953865e+307 ;  /* 0x7fe000000c0ee828 */ /* 0x000fcc0000000000 */
[----:B------:R-:W0:Y:S04]  /*0e80*/  MUFU.RCP64H R23, R15 ;  /* 0x0000000f00177308 */ /* 0x000e280000001800 */
[----:B------:R-:W-:Y:S01]  /*0e90*/  @!P6 LOP3.LUT R29, R15, 0x7ff00000, RZ, 0xc0, !PT ;  /* 0x7ff000000f1de812 */ /* 0x000fe200078ec0ff */
[----:B0-----:R-:W-:-:S08]  /*0ea0*/  DFMA R20, R22, -R14, 1 ;  /* 0x3ff000001614742b */ /* 0x001fd0000000080e */
[----:B------:R-:W-:-:S08]  /*0eb0*/  DFMA R20, R20, R20, R20 ;  /* 0x000000141414722b */ /* 0x000fd00000000014 */
[----:B------:R-:W-:Y:S01]  /*0ec0*/  DFMA R20, R22, R20, R22 ;  /* 0x000000141614722b */ /* 0x000fe20000000016 */
[----:B------:R-:W-:Y:S01]  /*0ed0*/  @!P0 LOP3.LUT R23, R16, 0x100000, RZ, 0xfc, !PT ;  /* 0x0010000010178812 */ /* 0x000fe200078efcff */
[----:B------:R-:W-:Y:S02]  /*0ee0*/  IMAD.MOV.U32 R16, RZ, RZ, R10 ;  /* 0x000000ffff107224 */ /* 0x000fe400078e000a */
[----:B------:R-:W-:-:S04]  /*0ef0*/  @!P0 IMAD.MOV.U32 R22, RZ, RZ, RZ ;  /* 0x000000ffff168224 */ /* 0x000fc800078e00ff */
[----:B------:R-:W-:Y:S02]  /*0f00*/  DFMA R18, R20, -R14, 1 ;  /* 0x3ff000001412742b */ /* 0x000fe4000000080e */
[----:B------:R-:W-:-:S06]  /*0f10*/  @!P0 DFMA R16, R16, 2, -R22 ;  /* 0x400000001010882b */ /* 0x000fcc0000000816 */
[----:B------:R-:W-:-:S08]  /*0f20*/  DFMA R18, R20, R18, R20 ;  /* 0x000000121412722b */ /* 0x000fd00000000014 */
[----:B------:R-:W-:-:S08]  /*0f30*/  DMUL R20, R18, R16 ;  /* 0x0000001012147228 */ /* 0x000fd00000000000 */
[----:B------:R-:W-:-:S08]  /*0f40*/  DFMA R22, R20, -R14, R16 ;  /* 0x8000000e1416722b */ /* 0x000fd00000000010 */
[----:B------:R-:W-:Y:S01]  /*0f50*/  DFMA R22, R18, R22, R20 ;  /* 0x000000161216722b */ /* 0x000fe20000000014 */
[----:B------:R-:W-:Y:S01]  /*0f60*/  IMAD.MOV.U32 R18, RZ, RZ, R26 ;  /* 0x000000ffff127224 */ /* 0x000fe200078e001a */
[----:B------:R-:W-:-:S05]  /*0f70*/  @!P0 LOP3.LUT R18, R17, 0x7ff00000, RZ, 0xc0, !PT ;  /* 0x7ff0000011128812 */ /* 0x000fca00078ec0ff */
[----:B------:R-:W-:-:S05]  /*0f80*/  VIADD R19, R18, 0xffffffff ;  /* 0xffffffff12137836 */ /* 0x000fca0000000000 */
[----:B------:R-:W-:Y:S01]  /*0f90*/  ISETP.GT.U32.AND P0, PT, R19, 0x7feffffe, PT ;  /* 0x7feffffe1300780c */ /* 0x000fe20003f04070 */
        /* <DEDUP_REMOVED lines=30> */
.L_x_37:
        /* <DEDUP_REMOVED lines=16> */
.L_x_40:
[----:B------:R-:W-:Y:S01]  /*1280*/  LOP3.LUT R21, R13, 0x80000, RZ, 0xfc, !PT ;  /* 0x000800000d157812 */ /* 0x000fe200078efcff */
[----:B------:R-:W-:Y:S01]  /*1290*/  IMAD.MOV.U32 R20, RZ, RZ, R12 ;  /* 0x000000ffff147224 */ /* 0x000fe200078e000c */
[----:B------:R-:W-:Y:S06]  /*12a0*/  BRA `(.L_x_38) ;  /* 0x0000000000087947 */ /* 0x000fec0003800000 */
.L_x_39:
[----:B------:R-:W-:Y:S01]  /*12b0*/  LOP3.LUT R21, R11, 0x80000, RZ, 0xfc, !PT ;  /* 0x000800000b157812 */ /* 0x000fe200078efcff */
[----:B------:R-:W-:-:S07]  /*12c0*/  IMAD.MOV.U32 R20, RZ, RZ, R10 ;  /* 0x000000ffff147224 */ /* 0x000fce00078e000a */
.L_x_38:
[----:B------:R-:W-:Y:S05]  /*12d0*/  BSYNC.RECONVERGENT B1 ;  /* 0x0000000000017941 */ /* 0x000fea0003800200 */
.L_x_36:
[----:B------:R-:W-:Y:S02]  /*12e0*/  IMAD.MOV.U32 R10, RZ, RZ, R0 ;  /* 0x000000ffff0a7224 */ /* 0x000fe400078e0000 */
[----:B------:R-:W-:-:S04]  /*12f0*/  IMAD.MOV.U32 R11, RZ, RZ, 0x0 ;  /* 0x00000000ff0b7424 */ /* 0x000fc800078e00ff */
[----:B------:R-:W-:Y:S05]  /*1300*/  RET.REL.NODEC R10 `(_Z16pre_JacobiKernelPdPididS_S_) ;  /* 0xffffffec0a3c7950 */ /* 0x000fea0003c3ffff */
.L_x_41:
        /* <DEDUP_REMOVED lines=15> */
.L_x_119:


//--------------------- .text._Z15vorticityKernelPdPiS_S_S_idd --------------------------
	.section	.text._Z15vorticityKernelPdPiS_S_S_idd,"ax",@progbits
	.align	128
        .global         _Z15vorticityKernelPdPiS_S_S_idd
        .type           _Z15vorticityKernelPdPiS_S_S_idd,@function
        .size           _Z15vorticityKernelPdPiS_S_S_idd,(.L_x_121 - _Z15vorticityKernelPdPiS_S_S_idd)
        .other          _Z15vorticityKernelPdPiS_S_S_idd,@"STO_CUDA_ENTRY STV_DEFAULT"
_Z15vorticityKernelPdPiS_S_S_idd:
.text._Z15vorticityKernelPdPiS_S_S_idd:
        /* <DEDUP_REMOVED lines=13> */
[----:B------:R-:W-:-:S06]  /*00d0*/  IMAD R34, R34, 0x3, RZ ;  /* 0x0000000322227824 */ /* 0x000fcc00078e02ff */
[----:B------:R-:W2:Y:S01]  /*00e0*/  LDC.64 R2, c[0x0][0x3a0] ;  /* 0x0000e800ff027b82 */ /* 0x000ea20000000a00 */
[----:B------:R-:W-:-:S07]  /*00f0*/  UIADD3 UR5, UPT, UPT, UR8, -0x1, URZ ;  /* 0xffffffff08057890 */ /* 0x000fce000fffe0ff */
[----:B------:R-:W3:Y:S01]  /*0100*/  LDC.64 R16, c[0x0][0x3b0] ;  /* 0x0000ec00ff107b82 */ /* 0x000ee20000000a00 */
[----:B0-----:R-:W-:-:S07]  /*0110*/  IMAD.WIDE.U32 R10, R34, 0x4, R10 ;  /* 0x00000004220a7825 */ /* 0x001fce00078e000a */
[----:B------:R-:W0:Y:S01]  /*0120*/  LDC.64 R18, c[0x0][0x398] ;  /* 0x0000e600ff127b82 */ /* 0x000e220000000a00 */
[----:B-1----:R-:W4:Y:S04]  /*0130*/  LDG.E R5, desc[UR6][R10.64] ;  /* 0x000000060a057981 */ /* 0x002f28000c1e1900 */
[----:B------:R-:W5:Y:S04]  /*0140*/  LDG.E R8, desc[UR6][R10.64+0x4] ;  /* 0x000004060a087981 */ /* 0x000f68000c1e1900 */
[----:B------:R-:W2:Y:S01]  /*0150*/  LDG.E R6, desc[UR6][R10.64+0x8] ;  /* 0x000008060a067981 */ /* 0x000ea2000c1e1900 */
[----:B----4-:R-:W-:-:S02]  /*0160*/  VIMNMX R0, PT, PT, R5, -0x1, !PT ;  /* 0xffffffff05007848 */ /* 0x010fc40007fe0100 */
[----:B------:R-:W-:Y:S02]  /*0170*/  VIMNMX R9, PT, PT, R5, 0x1, !PT ;  /* 0x0000000105097848 */ /* 0x000fe40007fe0100 */
[----:B-----5:R-:W-:Y:S01]  /*0180*/  VIMNMX R7, PT, PT, RZ, R8, !PT ;  /* 0x00000008ff077248 */ /* 0x020fe20007fe0100 */
[----:B------:R-:W-:Y:S01]  /*0190*/  VIADD R0, R0, 0x1 ;  /* 0x0000000100007836 */ /* 0x000fe20000000000 */
[----:B------:R-:W-:Y:S02]  /*01a0*/  VIMNMX R9, PT, PT, R9, UR8, PT ;  /* 0x0000000809097c48 */ /* 0x000fe4000bfe0100 */
[----:B--2---:R-:W-:Y:S02]  /*01b0*/  VIMNMX R4, PT, PT, RZ, R6, !PT ;  /* 0x00000006ff047248 */ /* 0x004fe40007fe0100 */
[----:B------:R-:W-:Y:S01]  /*01c0*/  ISETP.GE.AND P1, PT, R7, UR8, PT ;  /* 0x0000000807007c0c */ /* 0x000fe2000bf26270 */
[----:B------:R-:W-:Y:S01]  /*01d0*/  VIADD R10, R9, 0xffffffff ;  /* 0xffffffff090a7836 */ /* 0x000fe20000000000 */
[----:B------:R-:W-:-:S02]  /*01e0*/  ISETP.GE.AND P2, PT, R4, UR8, PT ;  /* 0x0000000804007c0c */ /* 0x000fc4000bf46270 */
[----:B------:R-:W-:Y:S02]  /*01f0*/  ISETP.GE.AND P0, PT, R0, UR8, PT ;  /* 0x0000000800007c0c */ /* 0x000fe4000bf06270 */
[----:B------:R-:W-:Y:S02]  /*0200*/  SEL R7, R7, UR5, !P1 ;  /* 0x0000000507077c07 */ /* 0x000fe4000c800000 */
[----:B------:R-:W-:Y:S02]  /*0210*/  SEL R4, R4, UR5, !P2 ;  /* 0x0000000504047c07 */ /* 0x000fe4000d000000 */
[----:B------:R-:W-:-:S03]  /*0220*/  SEL R0, R0, UR5, !P0 ;  /* 0x0000000500007c07 */ /* 0x000fc6000c000000 */
[----:B------:R-:W-:Y:S01]  /*0230*/  IMAD R9, R7, UR8, R4 ;  /* 0x0000000807097c24 */ /* 0x000fe2000f8e0204 */
[----:B------:R-:W1:Y:S03]  /*0240*/  LDCU UR8, c[0x0][0x3b4] ;  /* 0x00007680ff0877ac */ /* 0x000e660008000800 */
[--C-:B------:R-:W-:Y:S02]  /*0250*/  IMAD R11, R0, UR4, R9.reuse ;  /* 0x00000004000b7c24 */ /* 0x100fe4000f8e0209 */
[----:B------:R-:W-:Y:S02]  /*0260*/  IMAD R9, R10, UR4, R9 ;  /* 0x000000040a097c24 */ /* 0x000fe4000f8e0209 */
[----:B------:R-:W-:-:S04]  /*0270*/  IMAD.WIDE R10, R11, 0x8, R2 ;  /* 0x000000080b0a7825 */ /* 0x000fc800078e0202 */
[----:B------:R-:W-:Y:S02]  /*0280*/  IMAD.WIDE R2, R9, 0x8, R2 ;  /* 0x0000000809027825 */ /* 0x000fe400078e0202 */
[----:B------:R-:W2:Y:S04]  /*0290*/  LDG.E.64 R10, desc[UR6][R10.64] ;  /* 0x000000060a0a7981 */ /* 0x000ea8000c1e1b00 */
[----:B------:R-:W2:Y:S01]  /*02a0*/  LDG.E.64 R2, desc[UR6][R2.64] ;  /* 0x0000000602027981 */ /* 0x000ea2000c1e1b00 */
[----:B-1----:R-:W3:Y:S01]  /*02b0*/  MUFU.RCP64H R13, UR8 ;  /* 0x00000008000d7d08 */ /* 0x002ee20008001800 */
[----:B------:R-:W-:Y:S01]  /*02c0*/  IMAD.MOV.U32 R12, RZ, RZ, 0x1 ;  /* 0x00000001ff0c7424 */ /* 0x000fe200078e00ff */
[----:B------:R-:W-:Y:S05]  /*02d0*/  BSSY.RECONVERGENT B0, `(.L_x_42) ;  /* 0x000001b000007945 */ /* 0x000fea0003800200 */
[----:B---3--:R-:W-:-:S08]  /*02e0*/  DFMA R14, R12, -R16, 1 ;  /* 0x3ff000000c0e742b */ /* 0x008fd00000000810 */
[----:B------:R-:W-:-:S08]  /*02f0*/  DFMA R14, R14, R14, R14 ;  /* 0x0000000e0e0e722b */ /* 0x000fd0000000000e */
[----:B------:R-:W-:-:S08]  /*0300*/  DFMA R14, R12, R14, R12 ;  /* 0x0000000e0c0e722b */ /* 0x000fd0000000000c */
[----:B------:R-:W-:-:S08]  /*0310*/  DFMA R12, R14, -R16, 1 ;  /* 0x3ff000000e0c742b */ /* 0x000fd00000000810 */
[----:B------:R-:W-:Y:S01]  /*0320*/  DFMA R12, R14, R12, R14 ;  /* 0x0000000c0e0c722b */ /* 0x000fe2000000000e */
[----:B------:R-:W1:Y:S02]  /*0330*/  LDC.64 R14, c[0x0][0x390] ;  /* 0x0000e400ff0e7b82 */ /* 0x000e640000000a00 */
[----:B-1----:R-:W-:Y:S01]  /*0340*/  IMAD.WIDE.U32 R14, R34, 0x8, R14 ;  /* 0x00000008220e7825 */ /* 0x002fe200078e000e */
[----:B--2---:R-:W-:-:S08]  /*0350*/  DADD R28, R10, -R2 ;  /* 0x000000000a1c7229 */ /* 0x004fd00000000802 */
[----:B------:R-:W-:-:S08]  /*0360*/  DMUL R28, R28, 0.5 ;  /* 0x3fe000001c1c7828 */ /* 0x000fd00000000000 */
[----:B------:R-:W-:Y:S02]  /*0370*/  DMUL R2, R28, R12 ;  /* 0x0000000c1c027228 */ /* 0x000fe40000000000 */
[----:B------:R-:W-:-:S06]  /*0380*/  FSETP.GEU.AND P1, PT, |R29|, 6.5827683646048100446e-37, PT ;  /* 0x036000001d00780b */ /* 0x000fcc0003f2e200 */
[----:B------:R-:W-:Y:S01]  /*0390*/  DFMA R10, R2, -R16, R28 ;  /* 0x80000010020a722b */ /* 0x000fe2000000001c */
[----:B------:R-:W1:Y:S07]  /*03a0*/  LDC.64 R16, c[0x0][0x380] ;  /* 0x0000e000ff107b82 */ /* 0x000e6e0000000a00 */
[----:B------:R-:W-:-:S10]  /*03b0*/  DFMA R2, R12, R10, R2 ;  /* 0x0000000a0c02722b */ /* 0x000fd40000000002 */
[----:B------:R-:W-:-:S05]  /*03c0*/  FFMA R0, RZ, UR8, R3 ;  /* 0x00000008ff007c23 */ /* 0x000fca0008000003 */
[----:B------:R-:W-:Y:S01]  /*03d0*/  FSETP.GT.AND P0, PT, |R0|, 1.469367938527859385e-39, PT ;  /* 0x001000000000780b */ /* 0x000fe20003f04200 */
[----:B-1----:R-:W-:-:S04]  /*03e0*/  IMAD.WIDE.U32 R16, R34, 0x8, R16 ;  /* 0x0000000822107825 */ /* 0x002fc800078e0010 */
[----:B0-----:R-:W-:-:S08]  /*03f0*/  IMAD.WIDE.U32 R34, R34, 0x8, R18 ;  /* 0x0000000822227825 */ /* 0x001fd000078e0012 */
[----:B------:R-:W-:Y:S05]  /*0400*/  @P0 BRA P1, `(.L_x_43) ;  /* 0x00000000001c0947 */ /* 0x000fea0000800000 */
[----:B------:R-:W0:Y:S01]  /*0410*/  LDCU.64 UR8, c[0x0][0x3b0] ;  /* 0x00007600ff0877ac */ /* 0x000e220008000a00 */
[----:B------:R-:W-:Y:S01]  /*0420*/  MOV R12, 0x460 ;  /* 0x00000460000c7802 */ /* 0x000fe20000000f00 */
[----:B0-----:R-:W-:Y:S02]  /*0430*/  IMAD.U32 R26, RZ, RZ, UR8 ;  /* 0x00000008ff1a7e24 */ /* 0x001fe4000f8e00ff */
[----:B------:R-:W-:-:S07]  /*0440*/  IMAD.U32 R27, RZ, RZ, UR9 ;  /* 0x00000009ff1b7e24 */ /* 0x000fce000f8e00ff */
[----:B------:R-:W-:Y:S05]  /*0450*/  CALL.REL.NOINC `($__internal_3_$__cuda_sm20_div_rn_f64_full) ;  /* 0x0000000c00907944 */ /* 0x000fea0003c00000 */
[----:B------:R-:W-:Y:S02]  /*0460*/  IMAD.MOV.U32 R2, RZ, RZ, R36 ;  /* 0x000000ffff027224 */ /* 0x000fe400078e0024 */
[----:B------:R-:W-:-:S07]  /*0470*/  IMAD.MOV.U32 R3, RZ, RZ, R37 ;  /* 0x000000ffff037224 */ /* 0x000fce00078e0025 */
.L_x_43:
[----:B------:R-:W-:Y:S05]  /*0480*/  BSYNC.RECONVERGENT B0 ;  /* 0x0000000000007941 */ /* 0x000fea0003800200 */
.L_x_42:
[----:B------:R-:W0:Y:S01]  /*0490*/  LDCU UR8, c[0x0][0x3a8] ;  /* 0x00007500ff0877ac */ /* 0x000e220008000800 */
[----:B------:R-:W-:Y:S01]  /*04a0*/  VIMNMX R5, PT, PT, RZ, R5, !PT ;  /* 0x00000005ff057248 */ /* 0x000fe20007fe0100 */
[----:B------:R-:W1:Y:S01]  /*04b0*/  LDC.64 R10, c[0x0][0x3a0] ;  /* 0x0000e800ff0a7b82 */ /* 0x000e620000000a00 */
[C---:B------:R-:W-:Y:S02]  /*04c0*/  VIMNMX R0, PT, PT, R8.reuse, -0x1, !PT ;  /* 0xffffffff08007848 */ /* 0x040fe40007fe0100 */
[----:B------:R-:W-:-:S03]  /*04d0*/  VIMNMX R9, PT, PT, R8, 0x1, !PT ;  /* 0x0000000108097848 */ /* 0x000fc60007fe0100 */
[----:B------:R-:W-:Y:S01]  /*04e0*/  VIADD R0, R0, 0x1 ;  /* 0x0000000100007836 */ /* 0x000fe20000000000 */
[----:B0-----:R-:W-:Y:S02]  /*04f0*/  ISETP.GE.AND P0, PT, R5, UR8, PT ;  /* 0x0000000805007c0c */ /* 0x001fe4000bf06270 */
[----:B------:R-:W-:Y:S02]  /*0500*/  VIMNMX R9, PT, PT, R9, UR8, PT ;  /* 0x0000000809097c48 */ /* 0x000fe4000bfe0100 */
[----:B------:R-:W-:Y:S02]  /*0510*/  SEL R5, R5, UR5, !P0 ;  /* 0x0000000505057c07 */ /* 0x000fe4000c000000 */
[----:B------:R-:W-:-:S03]  /*0520*/  ISETP.GE.AND P0, PT, R0, UR8, PT ;  /* 0x0000000800007c0c */ /* 0x000fc6000bf06270 */
[----:B------:R-:W-:Y:S01]  /*0530*/  IMAD R8, R5, UR4, RZ ;  /* 0x0000000405087c24 */ /* 0x000fe2000f8e02ff */
[----:B------:R-:W-:Y:S01]  /*0540*/  SEL R0, R0, UR5, !P0 ;  /* 0x0000000500007c07 */ /* 0x000fe2000c000000 */
[----:B------:R-:W0:Y:S02]  /*0550*/  LDCU UR4, c[0x0][0x3b4] ;  /* 0x00007680ff0477ac */ /* 0x000e240008000800 */
[----:B------:R-:W-:Y:S02]  /*0560*/  IMAD.IADD R5, R4, 0x1, R8 ;  /* 0x0000000104057824 */ /* 0x000fe400078e0208 */
[----:B------:R-:W-:Y:S02]  /*0570*/  VIADD R4, R9, 0xffffffff ;  /* 0xffffffff09047836 */ /* 0x000fe40000000000 */
[--C-:B------:R-:W-:Y:S02]  /*0580*/  IMAD R13, R0, UR8, R5.reuse ;  /* 0x00000008000d7c24 */ /* 0x100fe4000f8e0205 */
[----:B------:R-:W-:-:S02]  /*0590*/  IMAD R5, R4, UR8, R5 ;  /* 0x0000000804057c24 */ /* 0x000fc4000f8e0205 */
[----:B-1----:R-:W-:-:S04]  /*05a0*/  IMAD.WIDE R12, R13, 0x8, R10 ;  /* 0x000000080d0c7825 */ /* 0x002fc800078e020a */
[----:B------:R-:W-:Y:S02]  /*05b0*/  IMAD.WIDE R10, R5, 0x8, R10 ;  /* 0x00000008050a7825 */ /* 0x000fe400078e020a */
[----:B------:R-:W2:Y:S01]  /*05c0*/  LDG.E.64 R12, desc[UR6][R12.64] ;  /* 0x000000060c0c7981 */ /* 0x000ea2000c1e1b00 */
[----:B------:R-:W1:Y:S03]  /*05d0*/  LDC.64 R4, c[0x0][0x3b0] ;  /* 0x0000ec00ff047b82 */ /* 0x000e660000000a00 */
[----:B------:R-:W2:Y:S01]  /*05e0*/  LDG.E.64 R10, desc[UR6][R10.64] ;  /* 0x000000060a0a7981 */ /* 0x000ea2000c1e1b00 */
[----:B0-----:R-:W1:Y:S01]  /*05f0*/  MUFU.RCP64H R19, UR4 ;  /* 0x0000000400137d08 */ /* 0x001e620008001800 */
[----:B------:R-:W-:Y:S01]  /*0600*/  MOV R18, 0x1 ;  /* 0x0000000100127802 */ /* 0x000fe20000000f00 */
[----:B------:R-:W-:Y:S05]  /*0610*/  BSSY.RECONVERGENT B0, `(.L_x_44) ;  /* 0x0000016000007945 */ /* 0x000fea0003800200 */
[----:B-1----:R-:W-:-:S08]  /*0620*/  DFMA R20, R18, -R4, 1 ;  /* 0x3ff000001214742b */ /* 0x002fd00000000804 */
[----:B------:R-:W-:-:S08]  /*0630*/  DFMA R20, R20, R20, R20 ;  /* 0x000000141414722b */ /* 0x000fd00000000014 */
[----:B------:R-:W-:-:S08]  /*0640*/  DFMA R20, R18, R20, R18 ;  /* 0x000000141214722b */ /* 0x000fd00000000012 */
[----:B------:R-:W-:-:S08]  /*0650*/  DFMA R22, R20, -R4, 1 ;  /* 0x3ff000001416742b */ /* 0x000fd00000000804 */
[----:B------:R-:W-:Y:S02]  /*0660*/  DFMA R22, R20, R22, R20 ;  /* 0x000000161416722b */ /* 0x000fe40000000014 */
[----:B--2---:R-:W-:-:S08]  /*0670*/  DADD R18, R12, -R10 ;  /* 0x000000000c127229 */ /* 0x004fd0000000080a */
[----:B------:R-:W-:-:S08]  /*0680*/  DMUL R28, R18, 0.5 ;  /* 0x3fe00000121c7828 */ /* 0x000fd00000000000 */
[----:B------:R-:W-:Y:S02]  /*0690*/  DMUL R10, R22, R28 ;  /* 0x0000001c160a7228 */ /* 0x000fe40000000000 */
[----:B------:R-:W-:-:S06]  /*06a0*/  FSETP.GEU.AND P1, PT, |R29|, 6.5827683646048100446e-37, PT ;  /* 0x036000001d00780b */ /* 0x000fcc0003f2e200 */
[----:B------:R-:W-:-:S08]  /*06b0*/  DFMA R4, R10, -R4, R28 ;  /* 0x800000040a04722b */ /* 0x000fd0000000001c */
[----:B------:R-:W-:-:S10]  /*06c0*/  DFMA R4, R22, R4, R10 ;  /* 0x000000041604722b */ /* 0x000fd4000000000a */
[----:B------:R-:W-:-:S05]  /*06d0*/  FFMA R0, RZ, UR4, R5 ;  /* 0x00000004ff007c23 */ /* 0x000fca0008000005 */
[----:B------:R-:W-:-:S13]  /*06e0*/  FSETP.GT.AND P0, PT, |R0|, 1.469367938527859385e-39, PT ;  /* 0x001000000000780b */ /* 0x000fda0003f04200 */
        /* <DEDUP_REMOVED lines=8> */
.L_x_45:
[----:B------:R-:W-:Y:S05]  /*0770*/  BSYNC.RECONVERGENT B0 ;  /* 0x0000000000007941 */ /* 0x000fea0003800200 */
.L_x_44:
[----:B------:R-:W0:Y:S01]  /*0780*/  LDCU UR4, c[0x0][0x3a8] ;  /* 0x00007500ff0477ac */ /* 0x000e220008000800 */
[----:B------:R-:W1:Y:S01]  /*0790*/  LDC.64 R10, c[0x0][0x3a0] ;  /* 0x0000e800ff0a7b82 */ /* 0x000e620000000a00 */
[C---:B------:R-:W-:Y:S01]  /*07a0*/  VIMNMX R0, PT, PT, R6.reuse, -0x1, !PT ;  /* 0xffffffff06007848 */ /* 0x040fe20007fe0100 */
[----:B------:R-:W2:Y:S01]  /*07b0*/  LDCU.64 UR8, c[0x0][0x3a0] ;  /* 0x00007400ff0877ac */ /* 0x000ea20008000a00 */
[----:B------:R-:W-:-:S03]  /*07c0*/  VIMNMX R6, PT, PT, R6, 0x1, !PT ;  /* 0x0000000106067848 */ /* 0x000fc60007fe0100 */
[----:B------:R-:W-:Y:S02]  /*07d0*/  VIADD R0, R0, 0x1 ;  /* 0x0000000100007836 */ /* 0x000fe40000000000 */
[----:B------:R-:W3:Y:S01]  /*07e0*/  LDC.64 R18, c[0x0][0x3b0] ;  /* 0x0000ec00ff127b82 */ /* 0x000ee20000000a00 */
[----:B0-----:R-:W-:Y:S01]  /*07f0*/  IMAD R7, R7, UR4, R8 ;  /* 0x0000000407077c24 */ /* 0x001fe2000f8e0208 */
[----:B------:R-:W-:Y:S02]  /*0800*/  VIMNMX R6, PT, PT, R6, UR4, PT ;  /* 0x0000000406067c48 */ /* 0x000fe4000bfe0100 */
[----:B------:R-:W-:Y:S01]  /*0810*/  ISETP.GE.AND P0, PT, R0, UR4, PT ;  /* 0x0000000400007c0c */ /* 0x000fe2000bf06270 */
[----:B------:R-:W0:Y:S01]  /*0820*/  LDCU UR4, c[0x0][0x3b4] ;  /* 0x00007680ff0477ac */ /* 0x000e220008000800 */
[----:B------:R-:W-:Y:S02]  /*0830*/  SHF.R.S32.HI R8, RZ, 0x1f, R6 ;  /* 0x0000001fff087819 */ /* 0x000fe40000011406 */
[----:B------:R-:W-:-:S02]  /*0840*/  IADD3 R6, P1, PT, R7, R6, RZ ;  /* 0x0000000607067210 */ /* 0x000fc40007f3e0ff */
[----:B------:R-:W-:Y:S02]  /*0850*/  SEL R0, R0, UR5, !P0 ;  /* 0x0000000500007c07 */ /* 0x000fe4000c000000 */
[----:B------:R-:W-:Y:S02]  /*0860*/  LEA.HI.X.SX32 R9, R7, R8, 0x1, P1 ;  /* 0x0000000807097211 */ /* 0x000fe400008f0eff */
[----:B--2---:R-:W-:Y:S01]  /*0870*/  LEA R8, P0, R6, UR8, 0x3 ;  /* 0x0000000806087c11 */ /* 0x004fe2000f8018ff */
[----:B------:R-:W-:-:S03]  /*0880*/  IMAD.IADD R7, R0, 0x1, R7 ;  /* 0x0000000100077824 */ /* 0x000fc600078e0207 */
[----:B------:R-:W-:Y:S01]  /*0890*/  LEA.HI.X R9, R6, UR9, R9, 0x3, P0 ;  /* 0x0000000906097c11 */ /* 0x000fe200080f1c09 */
[----:B-1----:R-:W-:-:S04]  /*08a0*/  IMAD.WIDE R10, R7, 0x8, R10 ;  /* 0x00000008070a7825 */ /* 0x002fc800078e020a */
[----:B------:R-:W2:Y:S04]  /*08b0*/  LDG.E.64 R6, desc[UR6][R8.64+-0x8] ;  /* 0xfffff80608067981 */ /* 0x000ea8000c1e1b00 */
[----:B------:R-:W2:Y:S01]  /*08c0*/  LDG.E.64 R10, desc[UR6][R10.64] ;  /* 0x000000060a0a7981 */ /* 0x000ea2000c1e1b00 */
[----:B0-----:R-:W3:Y:S01]  /*08d0*/  MUFU.RCP64H R13, UR4 ;  /* 0x00000004000d7d08 */ /* 0x001ee20008001800 */
[----:B------:R-:W-:Y:S01]  /*08e0*/  IMAD.MOV.U32 R12, RZ, RZ, 0x1 ;  /* 0x00000001ff0c7424 */ /* 0x000fe200078e00ff */
[----:B------:R-:W-:Y:S05]  /*08f0*/  BSSY.RECONVERGENT B0, `(.L_x_46) ;  /* 0x0000016000007945 */ /* 0x000fea0003800200 */
[----:B---3--:R-:W-:-:S08]  /*0900*/  DFMA R20, R12, -R18, 1 ;  /* 0x3ff000000c14742b */ /* 0x008fd00000000812 */
        /* <DEDUP_REMOVED lines=18> */
[----:B------:R-:W-:Y:S01]  /*0a30*/  MOV R6, R36 ;  /* 0x0000002400067202 */ /* 0x000fe20000000f00 */
[----:B------:R-:W-:-:S07]  /*0a40*/  IMAD.MOV.U32 R7, RZ, RZ, R37 ;  /* 0x000000ffff077224 */ /* 0x000fce00078e0025 */
.L_x_47:
[----:B------:R-:W-:Y:S05]  /*0a50*/  BSYNC.RECONVERGENT B0 ;  /* 0x0000000000007941 */ /* 0x000fea0003800200 */
.L_x_46:
[----:B------:R-:W-:-:S08]  /*0a60*/  DMUL R8, R4, R4 ;  /* 0x0000000404087228 */ /* 0x000fd00000000000 */
[----:B------:R-:W-:-:S08]  /*0a70*/  DFMA R8, R2, R2, R8 ;  /* 0x000000020208722b */ /* 0x000fd00000000008 */
[----:B------:R-:W-:-:S08]  /*0a80*/  DFMA R10, R6, R6, R8 ;  /* 0x00000006060a722b */ /* 0x000fd00000000008 */
[----:B------:R-:W-:-:S14]  /*0a90*/  DSETP.GT.AND P0, PT, R10, RZ, PT ;  /* 0x000000ff0a00722a */ /* 0x000fdc0003f04000 */
[----:B------:R-:W-:Y:S05]  /*0aa0*/  @!P0 BRA `(.L_x_48) ;  /* 0x0000000400e08947 */ /* 0x000fea0003800000 */
[----:B------:R-:W0:Y:S01]  /*0ab0*/  MUFU.RSQ64H R9, R11 ;  /* 0x0000000b00097308 */ /* 0x000e220000001c00 */
[----:B------:R-:W-:Y:S01]  /*0ac0*/  VIADD R8, R11, 0xfcb00000 ;  /* 0xfcb000000b087836 */ /* 0x000fe20000000000 */
[----:B------:R-:W-:Y:S01]  /*0ad0*/  BSSY.RECONVERGENT B0, `(.L_x_49) ;  /* 0x0000011000007945 */ /* 0x000fe20003800200 */
[----:B------:R-:W-:Y:S02]  /*0ae0*/  IMAD.MOV.U32 R18, RZ, RZ, 0x0 ;  /* 0x00000000ff127424 */ /* 0x000fe400078e00ff */
[----:B------:R-:W-:Y:S01]  /*0af0*/  IMAD.MOV.U32 R19, RZ, RZ, 0x3fd80000 ;  /* 0x3fd80000ff137424 */ /* 0x000fe200078e00ff */
[----:B------:R-:W-:Y:S01]  /*0b00*/  ISETP.GE.U32.AND P0, PT, R8, 0x7ca00000, PT ;  /* 0x7ca000000800780c */ /* 0x000fe20003f06070 */
[----:B0-----:R-:W-:-:S08]  /*0b10*/  DMUL R12, R8, R8 ;  /* 0x00000008080c7228 */ /* 0x001fd00000000000 */
[----:B------:R-:W-:-:S08]  /*0b20*/  DFMA R12, R10, -R12, 1 ;  /* 0x3ff000000a0c742b */ /* 0x000fd0000000080c */
[----:B------:R-:W-:Y:S02]  /*0b30*/  DFMA R18, R12, R18, 0.5 ;  /* 0x3fe000000c12742b */ /* 0x000fe40000000012 */
[----:B------:R-:W-:-:S08]  /*0b40*/  DMUL R12, R8, R12 ;  /* 0x0000000c080c7228 */ /* 0x000fd00000000000 */
[----:B------:R-:W-:-:S08]  /*0b50*/  DFMA R20, R18, R12, R8 ;  /* 0x0000000c1214722b */ /* 0x000fd00000000008 */
[----:B------:R-:W-:Y:S02]  /*0b60*/  DMUL R22, R10, R20 ;  /* 0x000000140a167228 */ /* 0x000fe40000000000 */
[----:B------:R-:W-:Y:S02]  /*0b70*/  VIADD R13, R21, 0xfff00000 ;  /* 0xfff00000150d7836 */ /* 0x000fe40000000000 */
[----:B------:R-:W-:-:S04]  /*0b80*/  IMAD.MOV.U32 R12, RZ, RZ, R20 ;  /* 0x000000ffff0c7224 */ /* 0x000fc800078e0014 */
[----:B------:R-:W-:-:S08]  /*0b90*/  DFMA R24, R22, -R22, R10 ;  /* 0x800000161618722b */ /* 0x000fd0000000000a */
[----:B------:R-:W-:Y:S01]  /*0ba0*/  DFMA R18, R24, R12, R22 ;  /* 0x0000000c1812722b */ /* 0x000fe20000000016 */
[----:B------:R-:W-:Y:S10]  /*0bb0*/  @!P0 BRA `(.L_x_50) ;  /* 0x0000000000088947 */ /* 0x000ff40003800000 */
[----:B------:R-:W-:-:S07]  /*0bc0*/  MOV R0, 0xbe0 ;  /* 0x00000be000007802 */ /* 0x000fce0000000f00 */
[----:B------:R-:W-:Y:S05]  /*0bd0*/  CALL.REL.NOINC `($__internal_4_$__cuda_sm20_dsqrt_rn_f64_mediumpath_v1) ;  /* 0x0000000c00187944 */ /* 0x000fea0003c00000 */
.L_x_50:
[----:B------:R-:W-:Y:S05]  /*0be0*/  BSYNC.RECONVERGENT B0 ;  /* 0x0000000000007941 */ /* 0x000fea0003800200 */
.L_x_49:
[----:B------:R0:W5:Y:S04]  /*0bf0*/  LDG.E.64 R20, desc[UR6][R34.64+0x10] ;  /* 0x0000100622147981 */ /* 0x000168000c1e1b00 */
[----:B------:R0:W5:Y:S04]  /*0c00*/  LDG.E.64 R22, desc[UR6][R34.64+0x8] ;  /* 0x0000080622167981 */ /* 0x000168000c1e1b00 */
[----:B------:R-:W5:Y:S01]  /*0c10*/  LDG.E.64 R34, desc[UR6][R34.64] ;  /* 0x0000000622227981 */ /* 0x000f62000c1e1b00 */
[----:B------:R-:W1:Y:S01]  /*0c20*/  MUFU.RCP64H R9, R19 ;  /* 0x0000001300097308 */ /* 0x000e620000001800 */
[----:B------:R-:W-:Y:S01]  /*0c30*/  IMAD.MOV.U32 R8, RZ, RZ, 0x1 ;  /* 0x00000001ff087424 */ /* 0x000fe200078e00ff */
[----:B------:R-:W-:Y:S01]  /*0c40*/  FSETP.GEU.AND P1, PT, |R3|, 6.5827683646048100446e-37, PT ;  /* 0x036000000300780b */ /* 0x000fe20003f2e200 */
[----:B------:R-:W-:Y:S04]  /*0c50*/  BSSY.RECONVERGENT B0, `(.L_x_51) ;  /* 0x0000014000007945 */ /* 0x000fe80003800200 */
        /* <DEDUP_REMOVED lines=8> */
[----:B------:R-:W-:-:S05]  /*0ce0*/  FFMA R0, RZ, R19, R9 ;  /* 0x00000013ff007223 */ /* 0x000fca0000000009 */
[----:B------:R-:W-:-:S13]  /*0cf0*/  FSETP.GT.AND P0, PT, |R0|, 1.469367938527859385e-39, PT ;  /* 0x001000000000780b */ /* 0x000fda0003f04200 */
[----:B0-----:R-:W-:Y:S05]  /*0d00*/  @P0 BRA P1, `(.L_x_52) ;  /* 0x0000000000200947 */ /* 0x001fea0000800000 */
[----:B------:R-:W-:Y:S01]  /*0d10*/  IMAD.MOV.U32 R28, RZ, RZ, R2 ;  /* 0x000000ffff1c7224 */ /* 0x000fe200078e0002 */
[----:B------:R-:W-:Y:S01]  /*0d20*/  MOV R26, R18 ;  /* 0x00000012001a7202 */ /* 0x000fe20000000f00 */
[----:B------:R-:W-:Y:S01]  /*0d30*/  IMAD.MOV.U32 R29, RZ, RZ, R3 ;  /* 0x000000ffff1d7224 */ /* 0x000fe200078e0003 */
[----:B------:R-:W-:Y:S01]  /*0d40*/  MOV R12, 0xd70 ;  /* 0x00000d70000c7802 */ /* 0x000fe20000000f00 */
[----:B------:R-:W-:-:S07]  /*0d50*/  IMAD.MOV.U32 R27, RZ, RZ, R19 ;  /* 0x000000ffff1b7224 */ /* 0x000fce00078e0013 */
[----:B-----5:R-:W-:Y:S05]  /*0d60*/  CALL.REL.NOINC `($__internal_3_$__cuda_sm20_div_rn_f64_full) ;  /* 0x00000004004c7944 */ /* 0x020fea0003c00000 */
[----:B------:R-:W-:Y:S02]  /*0d70*/  IMAD.MOV.U32 R8, RZ, RZ, R36 ;  /* 0x000000ffff087224 */ /* 0x000fe400078e0024 */
[----:B------:R-:W-:-:S07]  /*0d80*/  IMAD.MOV.U32 R9, RZ, RZ, R37 ;  /* 0x000000ffff097224 */ /* 0x000fce00078e0025 */
.L_x_52:
[----:B------:R-:W-:Y:S05]  /*0d90*/  BSYNC.RECONVERGENT B0 ;  /* 0x0000000000007941 */ /* 0x000fea0003800200 */
.L_x_51:
[----:B------:R-:W0:Y:S01]  /*0da0*/  MUFU.RCP64H R3, R19 ;  /* 0x0000001300037308 */ /* 0x000e220000001800 */
[----:B------:R-:W-:Y:S01]  /*0db0*/  IMAD.MOV.U32 R2, RZ, RZ, 0x1 ;  /* 0x00000001ff027424 */ /* 0x000fe200078e00ff */
[----:B------:R-:W-:Y:S01]  /*0dc0*/  FSETP.GEU.AND P1, PT, |R5|, 6.5827683646048100446e-37, PT ;  /* 0x036000000500780b */ /* 0x000fe20003f2e200 */
[----:B------:R-:W-:Y:S04]  /*0dd0*/  BSSY.RECONVERGENT B0, `(.L_x_53) ;  /* 0x0000014000007945 */ /* 0x000fe80003800200 */
[----:B0-----:R-:W-:-:S08]  /*0de0*/  DFMA R10, R2, -R18, 1 ;  /* 0x3ff00000020a742b */ /* 0x001fd00000000812 */
        /* <DEDUP_REMOVED lines=15> */
[----:B-----5:R-:W-:Y:S05]  /*0ee0*/  CALL.REL.NOINC `($__internal_3_$__cuda_sm20_div_rn_f64_full) ;  /* 0x0000000000ec7944 */ /* 0x020fea0003c00000 */
[----:B------:R-:W-:Y:S01]  /*0ef0*/  IMAD.MOV.U32 R2, RZ, RZ, R36 ;  /* 0x000000ffff027224 */ /* 0x000fe200078e0024 */
[----:B------:R-:W-:-:S07]  /*0f00*/  MOV R3, R37 ;  /* 0x0000002500037202 */ /* 0x000fce0000000f00 */
.L_x_54:
[----:B------:R-:W-:Y:S05]  /*0f10*/  BSYNC.RECONVERGENT B0 ;  /* 0x0000000000007941 */ /* 0x000fea0003800200 */
.L_x_53:
        /* <DEDUP_REMOVED lines=21> */
[----:B------:R-:W-:Y:S02]  /*1070*/  IMAD.MOV.U32 R4, RZ, RZ, R36 ;  /* 0x000000ffff047224 */ /* 0x000fe400078e0024 */
[----:B------:R-:W-:-:S07]  /*1080*/  IMAD.MOV.U32 R5, RZ, RZ, R37 ;  /* 0x000000ffff057224 */ /* 0x000fce00078e0025 */
.L_x_56:
[----:B------:R-:W-:Y:S05]  /*1090*/  BSYNC.RECONVERGENT B0 ;  /* 0x0000000000007941 */ /* 0x000fea0003800200 */
.L_x_55:
[----:B------:R-:W2:Y:S01]  /*10a0*/  LDG.E.64 R6, desc[UR6][R16.64] ;  /* 0x0000000610067981 */ /* 0x000ea2000c1e1b00 */
[----:B------:R-:W0:Y:S01]  /*10b0*/  LDCU.128 UR8, c[0x0][0x3b0] ;  /* 0x00007600ff0877ac */ /* 0x000e220008000c00 */
[----:B-----5:R-:W-:Y:S01]  /*10c0*/  DMUL R10, R22, R4 ;  /* 0x00000004160a7228 */ /* 0x020fe20000000000 */
[----:B------:R-:W-:Y:S01]  /*10d0*/  UMOV UR4, 0x9999999a ;  /* 0x9999999a00047882 */ /* 0x000fe20000000000 */
[----:B------:R-:W-:-:S06]  /*10e0*/  UMOV UR5, 0x3fb99999 ;  /* 0x3fb9999900057882 */ /* 0x000fcc0000000000 */
[----:B------:R-:W-:-:S08]  /*10f0*/  DFMA R10, R20, R2, -R10 ;  /* 0x00000002140a722b */ /* 0x000fd0000000080a */
[----:B0-----:R-:W-:-:S08]  /*1100*/  DMUL R10, R10, UR8 ;  /* 0x000000080a0a7c28 */ /* 0x001fd00008000000 */
[----:B------:R-:W-:-:S08]  /*1110*/  DMUL R10, R10, UR10 ;  /* 0x0000000a0a0a7c28 */ /* 0x000fd00008000000 */
[----:B--2---:R-:W-:-:S07]  /*1120*/  DFMA R6, R10, UR4, R6 ;  /* 0x000000040a067c2b */ /* 0x004fce0008000006 */
[----:B------:R-:W-:Y:S04]  /*1130*/  STG.E.64 desc[UR6][R14.64], R6 ;  /* 0x000000060e007986 */ /* 0x000fe8000c101b06 */
[----:B------:R-:W2:Y:S01]  /*1140*/  LDG.E.64 R10, desc[UR6][R16.64+0x8] ;  /* 0x00000806100a7981 */ /* 0x000ea2000c1e1b00 */
[----:B------:R-:W-:-:S08]  /*1150*/  DMUL R20, R20, R8 ;  /* 0x0000000814147228 */ /* 0x000fd00000000000 */
[----:B------:R-:W-:-:S08]  /*1160*/  DFMA R20, R34, R4, -R20 ;  /* 0x000000042214722b */ /* 0x000fd00000000814 */
[----:B------:R-:W-:-:S08]  /*1170*/  DMUL R20, R20, UR8 ;  /* 0x0000000814147c28 */ /* 0x000fd00008000000 */
        /* <DEDUP_REMOVED lines=9> */
[----:B------:R-:W-:Y:S01]  /*1210*/  STG.E.64 desc[UR6][R14.64+0x10], R2 ;  /* 0x000010020e007986 */ /* 0x000fe2000c101b06 */
[----:B------:R-:W-:Y:S05]  /*1220*/  EXIT ;  /* 0x000000000000794d */ /* 0x000fea0003800000 */
.L_x_48:
[----:B------:R-:W2:Y:S04]  /*1230*/  LDG.E.64 R2, desc[UR6][R16.64] ;  /* 0x0000000610027981 */ /* 0x000ea8000c1e1b00 */
[----:B--2---:R-:W-:Y:S04]  /*1240*/  STG.E.64 desc[UR6][R14.64], R2 ;  /* 0x000000020e007986 */ /* 0x004fe8000c101b06 */
[----:B------:R-:W2:Y:S04]  /*1250*/  LDG.E.64 R4, desc[UR6][R16.64+0x8] ;  /* 0x0000080610047981 */ /* 0x000ea8000c1e1b00 */
[----:B--2---:R-:W-:Y:S04]  /*1260*/  STG.E.64 desc[UR6][R14.64+0x8], R4 ;  /* 0x000008040e007986 */ /* 0x004fe8000c101b06 */
[----:B------:R-:W2:Y:S04]  /*1270*/  LDG.E.64 R6, desc[UR6][R16.64+0x10] ;  /* 0x0000100610067981 */ /* 0x000ea8000c1e1b00 */
[----:B--2---:R-:W-:Y:S01]  /*1280*/  STG.E.64 desc[UR6][R14.64+0x10], R6 ;  /* 0x000010060e007986 */ /* 0x004fe2000c101b06 */
[----:B------:R-:W-:Y:S05]  /*1290*/  EXIT ;  /* 0x000000000000794d */ /* 0x000fea0003800000 */
        .weak           $__internal_3_$__cuda_sm20_div_rn_f64_full
        .type           $__internal_3_$__cuda_sm20_div_rn_f64_full,@function
        .size           $__internal_3_$__cuda_sm20_div_rn_f64_full,($__internal_4_$__cuda_sm20_dsqrt_rn_f64_mediumpath_v1 - $__internal_3_$__cuda_sm20_div_rn_f64_full)
$__internal_3_$__cuda_sm20_div_rn_f64_full:
        /* <DEDUP_REMOVED lines=8> */
[----:B------:R-:W-:-:S02]  /*1320*/  LOP3.LUT R13, R27, 0x7ff00000, RZ, 0xc0, !PT ;  /* 0x7ff000001b0d7812 */ /* 0x000fc400078ec0ff */
[----:B------:R-:W-:Y:S01]  /*1330*/  MOV R10, 0x1ca00000 ;  /* 0x1ca00000000a7802 */ /* 0x000fe20000000f00 */
[----:B------:R-:W-:Y:S01]  /*1340*/  @!P0 DMUL R24, R26, 8.98846567431157953865e+307 ;  /* 0x7fe000001a188828 */ /* 0x000fe20000000000 */
[----:B------:R-:W-:-:S03]  /*1350*/  ISETP.GE.U32.AND P1, PT, R11, R13, PT ;  /* 0x0000000d0b00720c */ /* 0x000fc60003f26070 */
[----:B------:R-:W-:Y:S01]  /*1360*/  @!P2 LOP3.LUT R0, R27, 0x7ff00000, RZ, 0xc0, !PT ;  /* 0x7ff000001b00a812 */ /* 0x000fe200078ec0ff */
[----:B------:R-:W-:Y:S01]  /*1370*/  @!P2 IMAD.MOV.U32 R32, RZ, RZ, RZ ;  /* 0x000000ffff20a224 */ /* 0x000fe200078e00ff */
[----:B------:R-:W0:Y:S02]  /*1380*/  MUFU.RCP64H R37, R25 ;  /* 0x0000001900257308 */ /* 0x000e240000001800 */
[----:B------:R-:W-:Y:S02]  /*1390*/  @!P2 ISETP.GE.U32.AND P3, PT, R11, R0, PT ;  /* 0x000000000b00a20c */ /* 0x000fe40003f66070 */
[----:B------:R-:W-:Y:S02]  /*13a0*/  @!P0 LOP3.LUT R13, R25, 0x7ff00000, RZ, 0xc0, !PT ;  /* 0x7ff00000190d8812 */ /* 0x000fe400078ec0ff */
[----:B------:R-:W-:-:S04]  /*13b0*/  @!P2 SEL R33, R10, 0x63400000, !P3 ;  /* 0x634000000a21a807 */ /* 0x000fc80005800000 */
[----:B------:R-:W-:-:S04]  /*13c0*/  @!P2 LOP3.LUT R0, R33, 0x80000000, R29, 0xf8, !PT ;  /* 0x800000002100a812 */ /* 0x000fc800078ef81d */
[----:B------:R-:W-:Y:S01]  /*13d0*/  @!P2 LOP3.LUT R33, R0, 0x100000, RZ, 0xfc, !PT ;  /* 0x001000000021a812 */ /* 0x000fe200078efcff */
[----:B------:R-:W-:Y:S01]  /*13e0*/  IMAD.MOV.U32 R0, RZ, RZ, R11 ;  /* 0x000000ffff007224 */ /* 0x000fe200078e000b */
[----:B0-----:R-:W-:-:S08]  /*13f0*/  DFMA R30, R36, -R24, 1 ;  /* 0x3ff00000241e742b */ /* 0x001fd00000000818 */
        /* <DEDUP_REMOVED lines=9> */
[----:B------:R-:W-:-:S08]  /*1490*/  DMUL R36, R38, R30 ;  /* 0x0000001e26247228 */ /* 0x000fd00000000000 */
[----:B------:R-:W-:-:S08]  /*14a0*/  DFMA R32, R36, -R24, R30 ;  /* 0x800000182420722b */ /* 0x000fd0000000001e */
[----:B------:R-:W-:Y:S01]  /*14b0*/  DFMA R32, R38, R32, R36 ;  /* 0x000000202620722b */ /* 0x000fe20000000024 */
[----:B------:R-:W-:-:S05]  /*14c0*/  VIADD R36, R0, 0xffffffff ;  /* 0xffffffff00247836 */ /* 0x000fca0000000000 */
[----:B------:R-:W-:Y:S01]  /*14d0*/  ISETP.GT.U32.AND P0, PT, R36, 0x7feffffe, PT ;  /* 0x7feffffe2400780c */ /* 0x000fe20003f04070 */
[----:B------:R-:W-:-:S05]  /*14e0*/  VIADD R36, R13, 0xffffffff ;  /* 0xffffffff0d247836 */ /* 0x000fca0000000000 */
[----:B------:R-:W-:-:S13]  /*14f0*/  ISETP.GT.U32.OR P0, PT, R36, 0x7feffffe, P0 ;  /* 0x7feffffe2400780c */ /* 0x000fda0000704470 */
[----:B------:R-:W-:Y:S05]  /*1500*/  @P0 BRA `(.L_x_58) ;  /* 0x00000000006c0947 */ /* 0x000fea0003800000 */
[----:B------:R-:W-:Y:S01]  /*1510*/  LOP3.LUT R0, R27, 0x7ff00000, RZ, 0xc0, !PT ;  /* 0x7ff000001b007812 */ /* 0x000fe200078ec0ff */
[----:B------:R-:W-:-:S03]  /*1520*/  IMAD.MOV.U32 R28, RZ, RZ, RZ ;  /* 0x000000ffff1c7224 */ /* 0x000fc600078e00ff */
[CC--:B------:R-:W-:Y:S02]  /*1530*/  VIADDMNMX R13, R11.reuse, -R0.reuse, 0xb9600000, !PT ;  /* 0xb96000000b0d7446 */ /* 0x0c0fe40007800900 */
[----:B------:R-:W-:Y:S02]  /*1540*/  ISETP.GE.U32.AND P0, PT, R11, R0, PT ;  /* 0x000000000b00720c */ /* 0x000fe40003f06070 */
[----:B------:R-:W-:Y:S02]  /*1550*/  VIMNMX R13, PT, PT, R13, 0x46a00000, PT ;  /* 0x46a000000d0d7848 */ /* 0x000fe40003fe0100 */
[----:B------:R-:W-:-:S05]  /*1560*/  SEL R10, R10, 0x63400000, !P0 ;  /* 0x634000000a0a7807 */ /* 0x000fca0004000000 */
[----:B------:R-:W-:-:S04]  /*1570*/  IMAD.IADD R10, R13, 0x1, -R10 ;  /* 0x000000010d0a7824 */ /* 0x000fc800078e0a0a */
[----:B------:R-:W-:-:S06]  /*1580*/  VIADD R29, R10, 0x7fe00000 ;  /* 0x7fe000000a1d7836 */ /* 0x000fcc0000000000 */
[----:B------:R-:W-:-:S10]  /*1590*/  DMUL R36, R32, R28 ;  /* 0x0000001c20247228 */ /* 0x000fd40000000000 */
[----:B------:R-:W-:-:S13]  /*15a0*/  FSETP.GTU.AND P0, PT, |R37|, 1.469367938527859385e-39, PT ;  /* 0x001000002500780b */ /* 0x000fda0003f0c200 */
[----:B------:R-:W-:Y:S05]  /*15b0*/  @P0 BRA `(.L_x_59) ;  /* 0x0000000000940947 */ /* 0x000fea0003800000 */
[----:B------:R-:W-:Y:S01]  /*15c0*/  DFMA R24, R32, -R24, R30 ;  /* 0x800000182018722b */ /* 0x000fe2000000001e */
[----:B------:R-:W-:-:S09]  /*15d0*/  MOV R28, RZ ;  /* 0x000000ff001c7202 */ /* 0x000fd20000000f00 */
[C---:B------:R-:W-:Y:S02]  /*15e0*/  FSETP.NEU.AND P0, PT, R25.reuse, RZ, PT ;  /* 0x000000ff1900720b */ /* 0x040fe40003f0d000 */
[----:B------:R-:W-:-:S04]  /*15f0*/  LOP3.LUT R26, R25, 0x80000000, R27, 0x48, !PT ;  /* 0x80000000191a7812 */ /* 0x000fc800078e481b */
[----:B------:R-:W-:-:S07]  /*1600*/  LOP3.LUT R29, R26, R29, RZ, 0xfc, !PT ;  /* 0x0000001d1a1d7212 */ /* 0x000fce00078efcff */
[----:B------:R-:W-:Y:S05]  /*1610*/  @!P0 BRA `(.L_x_59) ;  /* 0x00000000007c8947 */ /* 0x000fea0003800000 */
[----:B------:R-:W-:Y:S01]  /*1620*/  IMAD.MOV R25, RZ, RZ, -R10 ;  /* 0x000000ffff197224 */ /* 0x000fe200078e0a0a */
[----:B------:R-:W-:Y:S01]  /*1630*/  IADD3 R11, PT, PT, -R10, -0x43300000, RZ ;  /* 0xbcd000000a0b7810 */ /* 0x000fe20007ffe1ff */
[----:B------:R-:W-:-:S06]  /*1640*/  IMAD.MOV.U32 R24, RZ, RZ, RZ ;  /* 0x000000ffff187224 */ /* 0x000fcc00078e00ff */
[----:B------:R-:W-:Y:S02]  /*1650*/  DFMA R24, R36, -R24, R32 ;  /* 0x800000182418722b */ /* 0x000fe40000000020 */
[----:B------:R-:W-:-:S08]  /*1660*/  DMUL.RP R32, R32, R28 ;  /* 0x0000001c20207228 */ /* 0x000fd00000008000 */
[----:B------:R-:W-:Y:S02]  /*1670*/  FSETP.NEU.AND P0, PT, |R25|, R11, PT ;  /* 0x0000000b1900720b */ /* 0x000fe40003f0d200 */
[----:B------:R-:W-:Y:S02]  /*1680*/  LOP3.LUT R11, R33, R26, RZ, 0x3c, !PT ;  /* 0x0000001a210b7212 */ /* 0x000fe400078e3cff */
[----:B------:R-:W-:Y:S02]  /*1690*/  FSEL R36, R32, R36, !P0 ;  /* 0x0000002420247208 */ /* 0x000fe40004000000 */
[----:B------:R-:W-:Y:S01]  /*16a0*/  FSEL R37, R11, R37, !P0 ;  /* 0x000000250b257208 */ /* 0x000fe20004000000 */
[----:B------:R-:W-:Y:S06]  /*16b0*/  BRA `(.L_x_59) ;  /* 0x0000000000547947 */ /* 0x000fec0003800000 */
.L_x_58:
        /* <DEDUP_REMOVED lines=16> */
.L_x_61:
[----:B------:R-:W-:Y:S01]  /*17c0*/  LOP3.LUT R37, R27, 0x80000, RZ, 0xfc, !PT ;  /* 0x000800001b257812 */ /* 0x000fe200078efcff */
[----:B------:R-:W-:Y:S01]  /*17d0*/  IMAD.MOV.U32 R36, RZ, RZ, R26 ;  /* 0x000000ffff247224 */ /* 0x000fe200078e001a */
[----:B------:R-:W-:Y:S06]  /*17e0*/  BRA `(.L_x_59) ;  /* 0x0000000000087947 */ /* 0x000fec0003800000 */
.L_x_60:
[----:B------:R-:W-:Y:S02]  /*17f0*/  LOP3.LUT R37, R29, 0x80000, RZ, 0xfc, !PT ;  /* 0x000800001d257812 */ /* 0x000fe400078efcff */
[----:B------:R-:W-:-:S07]  /*1800*/  MOV R36, R28 ;  /* 0x0000001c00247202 */ /* 0x000fce0000000f00 */
.L_x_59:
[----:B------:R-:W-:Y:S05]  /*1810*/  BSYNC.RECONVERGENT B1 ;  /* 0x0000000000017941 */ /* 0x000fea0003800200 */
.L_x_57:
[----:B------:R-:W-:-:S04]  /*1820*/  IMAD.MOV.U32 R13, RZ, RZ, 0x0 ;  /* 0x00000000ff0d7424 */ /* 0x000fc800078e00ff */
[----:B------:R-:W-:Y:S05]  /*1830*/  RET.REL.NODEC R12 `(_Z15vorticityKernelPdPiS_S_S_idd) ;  /* 0xffffffe40cf07950 */ /* 0x000fea0003c3ffff */
        .weak           $__internal_4_$__cuda_sm20_dsqrt_rn_f64_mediumpath_v1
        .type           $__internal_4_$__cuda_sm20_dsqrt_rn_f64_mediumpath_v1,@function
        .size           $__internal_4_$__cuda_sm20_dsqrt_rn_f64_mediumpath_v1,(.L_x_121 - $__internal_4_$__cuda_sm20_dsqrt_rn_f64_mediumpath_v1)
$__internal_4_$__cuda_sm20_dsqrt_rn_f64_mediumpath_v1:
[----:B------:R-:W-:Y:S01]  /*1840*/  ISETP.GE.U32.AND P0, PT, R8, -0x3400000, PT ;  /* 0xfcc000000800780c */ /* 0x000fe20003f06070 */
[----:B------:R-:W-:Y:S01]  /*1850*/  BSSY.RECONVERGENT B1, `(.L_x_62) ;  /* 0x0000026000017945 */ /* 0x000fe20003800200 */
[----:B------:R-:W-:Y:S02]  /*1860*/  IMAD.MOV.U32 R12, RZ, RZ, R20 ;  /* 0x000000ffff0c7224 */ /* 0x000fe400078e0014 */
[----:B------:R-:W-:Y:S02]  /*1870*/  IMAD.MOV.U32 R8, RZ, RZ, R24 ;  /* 0x000000ffff087224 */ /* 0x000fe400078e0018 */
[----:B------:R-:W-:-:S07]  /*1880*/  IMAD.MOV.U32 R9, RZ, RZ, R25 ;  /* 0x000000ffff097224 */ /* 0x000fce00078e0019 */
[----:B------:R-:W-:Y:S05]  /*1890*/  @!P0 BRA `(.L_x_63) ;  /* 0x0000000000208947 */ /* 0x000fea0003800000 */
[----:B------:R-:W-:-:S10]  /*18a0*/  DFMA.RM R8, R8, R12, R22 ;  /* 0x0000000c0808722b */ /* 0x000fd40000004016 */
[----:B------:R-:W-:-:S05]  /*18b0*/  IADD3 R12, P0, PT, R8, 0x1, RZ ;  /* 0x00000001080c7810 */ /* 0x000fca0007f1e0ff */
[----:B------:R-:W-:-:S06]  /*18c0*/  IMAD.X R13, RZ, RZ, R9, P0 ;  /* 0x000000ffff0d7224 */ /* 0x000fcc00000e0609 */
[----:B------:R-:W-:-:S08]  /*18d0*/  DFMA.RP R10, -R8, R12, R10 ;  /* 0x0000000c080a722b */ /* 0x000fd0000000810a */
[----:B------:R-:W-:-:S06]  /*18e0*/  DSETP.GT.AND P0, PT, R10, RZ, PT ;  /* 0x000000ff0a00722a */ /* 0x000fcc0003f04000 */
[----:B------:R-:W-:Y:S02]  /*18f0*/  FSEL R8, R12, R8, P0 ;  /* 0x000000080c087208 */ /* 0x000fe40000000000 */
[----:B------:R-:W-:Y:S01]  /*1900*/  FSEL R9, R13, R9, P0 ;  /* 0x000000090d097208 */ /* 0x000fe20000000000 */
[----:B------:R-:W-:Y:S06]  /*1910*/  BRA `(.L_x_64) ;  /* 0x0000000000647947 */ /* 0x000fec0003800000 */
.L_x_63:
[----:B------:R-:W-:-:S14]  /*1920*/  DSETP.NE.AND P0, PT, R10, RZ, PT ;  /* 0x000000ff0a00722a */ /* 0x000fdc0003f05000 */
[----:B------:R-:W-:Y:S05]  /*1930*/  @!P0 BRA `(.L_x_65) ;  /* 0x0000000000588947 */ /* 0x000fea0003800000 */
[----:B------:R-:W-:-:S13]  /*1940*/  ISETP.GE.AND P0, PT, R11, RZ, PT ;  /* 0x000000ff0b00720c */ /* 0x000fda0003f06270 */
[----:B------:R-:W-:Y:S02]  /*1950*/  @!P0 IMAD.MOV.U32 R8, RZ, RZ, 0x0 ;  /* 0x00000000ff088424 */ /* 0x000fe400078e00ff */
[----:B------:R-:W-:Y:S01]  /*1960*/  @!P0 IMAD.MOV.U32 R9, RZ, RZ, -0x80000 ;  /* 0xfff80000ff098424 */ /* 0x000fe200078e00ff */
[----:B------:R-:W-:Y:S06]  /*1970*/  @!P0 BRA `(.L_x_64) ;  /* 0x00000000004c8947 */ /* 0x000fec0003800000 */
[----:B------:R-:W-:-:S13]  /*1980*/  ISETP.GT.AND P0, PT, R11, 0x7fefffff, PT ;  /* 0x7fefffff0b00780c */ /* 0x000fda0003f04270 */
[----:B------:R-:W-:Y:S05]  /*1990*/  @P0 BRA `(.L_x_65) ;  /* 0x0000000000400947 */ /* 0x000fea0003800000 */
[----:B------:R-:W-:Y:S01]  /*19a0*/  DMUL R8, R10, 8.11296384146066816958e+31 ;  /* 0x469000000a087828 */ /* 0x000fe20000000000 */
[----:B------:R-:W-:Y:S01]  /*19b0*/  MOV R18, 0x0 ;  /* 0x0000000000127802 */ /* 0x000fe20000000f00 */
[----:B------:R-:W-:Y:S02]  /*19c0*/  IMAD.MOV.U32 R10, RZ, RZ, RZ ;  /* 0x000000ffff0a7224 */ /* 0x000fe400078e00ff */
[----:B------:R-:W-:Y:S02]  /*19d0*/  IMAD.MOV.U32 R19, RZ, RZ, 0x3fd80000 ;  /* 0x3fd80000ff137424 */ /* 0x000fe400078e00ff */
[----:B------:R-:W0:Y:S02]  /*19e0*/  MUFU.RSQ64H R11, R9 ;  /* 0x00000009000b7308 */ /* 0x000e240000001c00 */
[----:B0-----:R-:W-:-:S08]  /*19f0*/  DMUL R12, R10, R10 ;  /* 0x0000000a0a0c7228 */ /* 0x001fd00000000000 */
[----:B------:R-:W-:-:S08]  /*1a00*/  DFMA R12, R8, -R12, 1 ;  /* 0x3ff00000080c742b */ /* 0x000fd0000000080c */
[----:B------:R-:W-:Y:S02]  /*1a10*/  DFMA R18, R12, R18, 0.5 ;  /* 0x3fe000000c12742b */ /* 0x000fe40000000012 */
[----:B------:R-:W-:-:S08]  /*1a20*/  DMUL R12, R10, R12 ;  /* 0x0000000c0a0c7228 */ /* 0x000fd00000000000 */
[----:B------:R-:W-:-:S08]  /*1a30*/  DFMA R12, R18, R12, R10 ;  /* 0x0000000c120c722b */ /* 0x000fd0000000000a */
[----:B------:R-:W-:Y:S02]  /*1a40*/  DMUL R10, R8, R12 ;  /* 0x0000000c080a7228 */ /* 0x000fe40000000000 */
[----:B------:R-:W-:-:S06]  /*1a50*/  VIADD R13, R13, 0xfff00000 ;  /* 0xfff000000d0d7836 */ /* 0x000fcc0000000000 */
[----:B------:R-:W-:-:S08]  /*1a60*/  DFMA R18, R10, -R10, R8 ;  /* 0x8000000a0a12722b */ /* 0x000fd00000000008 */
[----:B------:R-:W-:-:S10]  /*1a70*/  DFMA R8, R12, R18, R10 ;  /* 0x000000120c08722b */ /* 0x000fd4000000000a */
[----:B------:R-:W-:Y:S01]  /*1a80*/  VIADD R9, R9, 0xfcb00000 ;  /* 0xfcb0000009097836 */ /* 0x000fe20000000000 */
[----:B------:R-:W-:Y:S06]  /*1a90*/  BRA `(.L_x_64) ;  /* 0x0000000000047947 */ /* 0x000fec0003800000 */
.L_x_65:
[----:B------:R-:W-:-:S11]  /*1aa0*/  DADD R8, R10, R10 ;  /* 0x000000000a087229 */ /* 0x000fd6000000000a */
.L_x_64:
[----:B------:R-:W-:Y:S05]  /*1ab0*/  BSYNC.RECONVERGENT B1 ;  /* 0x0000000000017941 */ /* 0x000fea0003800200 */
.L_x_62:
[----:B------:R-:W-:Y:S02]  /*1ac0*/  IMAD.MOV.U32 R18, RZ, RZ, R8 ;  /* 0x000000ffff127224 */ /* 0x000fe400078e0008 */
[----:B------:R-:W-:Y:S02]  /*1ad0*/  IMAD.MOV.U32 R19, RZ, RZ, R9 ;  /* 0x000000ffff137224 */ /* 0x000fe400078e0009 */
[----:B------:R-:W-:Y:S02]  /*1ae0*/  IMAD.MOV.U32 R8, RZ, RZ, R0 ;  /* 0x000000ffff087224 */ /* 0x000fe400078e0000 */
[----:B------:R-:W-:-:S04]  /*1af0*/  IMAD.MOV.U32 R9, RZ, RZ, 0x0 ;  /* 0x00000000ff097424 */ /* 0x000fc800078e00ff */
[----:B------:R-:W-:Y:S05]  /*1b00*/  RET.REL.NODEC R8 `(_Z15vorticityKernelPdPiS_S_S_idd) ;  /* 0xffffffe4083c7950 */ /* 0x000fea0003c3ffff */
.L_x_66:
        /* <DEDUP_REMOVED lines=15> */
.L_x_121:


//--------------------- .text._Z19pre_vorticityKernelPdPiS_S_idd --------------------------
	.section	.text._Z19pre_vorticityKernelPdPiS_S_idd,"ax",@progbits
	.align	128
        .global         _Z19pre_vorticityKernelPdPiS_S_idd
        .type           _Z19pre_vorticityKernelPdPiS_S_idd,@function
        .size           _Z19pre_vorticityKernelPdPiS_S_idd,(.L_x_123 - _Z19pre_vorticityKernelPdPiS_S_idd)
        .other          _Z19pre_vorticityKernelPdPiS_S_idd,@"STO_CUDA_ENTRY STV_DEFAULT"
_Z19pre_vorticityKernelPdPiS_S_idd:
.text._Z19pre_vorticityKernelPdPiS_S_idd:
[----:B------:R-:W-:Y:S01]  /*0000*/  LDC R1, c[0x0][0x37c] ;  /* 0x0000df00ff017b82 */ /* 0x000fe20000000800 */
[----:B------:R-:W0:Y:S07]  /*0010*/  S2R R3, SR_TID.X ;  /* 0x0000000000037919 */ /* 0x000e2e0000002100 */
[----:B------:R-:W1:Y:S08]  /*0020*/  LDC R13, c[0x0][0x3a0] ;  /* 0x0000e800ff0d7b82 */ /* 0x000e700000000800 */
[----:B------:R-:W0:Y:S08]  /*0030*/  S2UR UR4, SR_CTAID.X ;  /* 0x00000000000479c3 */ /* 0x000e300000002500 */
[----:B------:R-:W0:Y:S01]  /*0040*/  LDC R14, c[0x0][0x360] ;  /* 0x0000d800ff0e7b82 */ /* 0x000e220000000800 */
[----:B-1----:R-:W-:-:S02]  /*0050*/  IMAD R0, R13, R13, RZ ;  /* 0x0000000d0d007224 */ /* 0x002fc400078e02ff */
[----:B0-----:R-:W-:Y:S02]  /*0060*/  IMAD R14, R14, UR4, R3 ;  /* 0x000000040e0e7c24 */ /* 0x001fe4000f8e0203 */
[----:B------:R-:W-:-:S05]  /*0070*/  IMAD R3, R0, R13, RZ ;  /* 0x0000000d00037224 */ /* 0x000fca00078e02ff */
[----:B------:R-:W-:-:S04]  /*0080*/  ISETP.GE.AND P0, PT, R14, R3, PT ;  /* 0x000000030e00720c */ /* 0x000fc80003f06270 */
[----:B------:R-:W-:-:S13]  /*0090*/  ISETP.LT.OR P0, PT, R14, RZ, P0 ;  /* 0x000000ff0e00720c */ /* 0x000fda0000701670 */
[----:B------:R-:W-:Y:S05]  /*00a0*/  @P0 EXIT ;  /* 0x000000000000094d */ /* 0x000fea0003800000 */
[----:B------:R-:W0:Y:S01]  /*00b0*/  LDC.64 R2, c[0x0][0x388] ;  /* 0x0000e200ff027b82 */ /* 0x000e220000000a00 */
[----:B------:R-:W1:Y:S01]  /*00c0*/  LDCU.64 UR4, c[0x0][0x358] ;  /* 0x00006b00ff0477ac */ /* 0x000e620008000a00 */
[----:B------:R-:W-:-:S06]  /*00d0*/  IMAD R14, R14, 0x3, RZ ;  /* 0x000000030e0e7824 */ /* 0x000fcc00078e02ff */
[----:B------:R-:W2:Y:S01]  /*00e0*/  LDC.64 R16, c[0x0][0x380] ;  /* 0x0000e000ff107b82 */ /* 0x000ea20000000a00 */
[----:B------:R-:W-:Y:S02]  /*00f0*/  CS2R R26, SRZ ;  /* 0x00000000001a7805 */ /* 0x000fe4000001ff00 */
[----:B------:R-:W-:Y:S02]  /*0100*/  CS2R R28, SRZ ;  /* 0x00000000001c7805 */ /* 0x000fe4000001ff00 */
[----:B------:R-:W-:Y:S02]  /*0110*/  CS2R R32, SRZ ;  /* 0x0000000000207805 */ /* 0x000fe4000001ff00 */
[----:B------:R-:W-:Y:S02]  /*0120*/  CS2R R34, SRZ ;  /* 0x0000000000227805 */ /* 0x000fe4000001ff00 */
[----:B------:R-:W-:Y:S02]  /*0130*/  CS2R R30, SRZ ;  /* 0x00000000001e7805 */ /* 0x000fe4000001ff00 */
[----:B------:R-:W-:Y:S01]  /*0140*/  CS2R R22, SRZ ;  /* 0x0000000000167805 */ /* 0x000fe2000001ff00 */
[----:B------:R-:W3:Y:S01]  /*0150*/  LDCU UR6, c[0x0][0x3ac] ;  /* 0x00007580ff0677ac */ /* 0x000ee20008000800 */
[----:B0-----:R-:W-:-:S05]  /*0160*/  IMAD.WIDE.U32 R2, R14, 0x4, R2 ;  /* 0x000000040e027825 */ /* 0x001fca00078e0002 */
[----:B-1----:R-:W4:Y:S04]  /*0170*/  LDG.E R5, desc[UR4][R2.64+0x4] ;  /* 0x0000040402057981 */ /* 0x002f28000c1e1900 */
[----:B------:R-:W5:Y:S04]  /*0180*/  LDG.E R4, desc[UR4][R2.64] ;  /* 0x0000000402047981 */ /* 0x000f68000c1e1900 */
[----:B------:R0:W2:Y:S01]  /*0190*/  LDG.E R6, desc[UR4][R2.64+0x8] ;  /* 0x0000080402067981 */ /* 0x0000a2000c1e1900 */
[----:B---3--:R-:W1:Y:S01]  /*01a0*/  MUFU.RCP64H R25, UR6 ;  /* 0x0000000600197d08 */ /* 0x008e620008001800 */
[----:B0-----:R-:W1:Y:S01]  /*01b0*/  LDC.64 R2, c[0x0][0x3a8] ;  /* 0x0000ea00ff027b82 */ /* 0x001e620000000a00 */
[C---:B----4-:R-:W-:Y:S01]  /*01c0*/  VIADD R7, R5.reuse, 0xffffffff ;  /* 0xffffffff05077836 */ /* 0x050fe20000000000 */
[----:B------:R-:W-:-:S02]  /*01d0*/  ISETP.GE.AND P2, PT, R5, 0x1, PT ;  /* 0x000000010500780c */ /* 0x000fc40003f46270 */
[----:B------:R-:W-:Y:S01]  /*01e0*/  ISETP.GE.AND P5, PT, R5, -0x1, PT ;  /* 0xffffffff0500780c */ /* 0x000fe20003fa6270 */
[CC--:B-----5:R-:W-:Y:S02]  /*01f0*/  IMAD R8, R4.reuse, R13.reuse, R5 ;  /* 0x0000000d04087224 */ /* 0x0e0fe400078e0205 */
[----:B------:R-:W-:Y:S02]  /*0200*/  IMAD R10, R4, R13, R7 ;  /* 0x0000000d040a7224 */ /* 0x000fe400078e0207 */
[----:B--2---:R-:W-:Y:S01]  /*0210*/  VIADD R9, R6, 0x1 ;  /* 0x0000000106097836 */ /* 0x004fe20000000000 */
[----:B------:R-:W-:Y:S01]  /*0220*/  LOP3.LUT R0, R4, R5, RZ, 0xfc, !PT ;  /* 0x0000000504007212 */ /* 0x000fe200078efcff */
[----:B------:R-:W-:Y:S01]  /*0230*/  IMAD R11, R8, R13, R13 ;  /* 0x0000000d080b7224 */ /* 0x000fe200078e020d */
[----:B------:R-:W-:Y:S02]  /*0240*/  ISETP.GE.AND P6, PT, R6, -0x1, PT ;  /* 0xffffffff0600780c */ /* 0x000fe40003fc6270 */
[----:B------:R-:W-:-:S02]  /*0250*/  ISETP.LT.OR P2, PT, R4, RZ, !P2 ;  /* 0x000000ff0400720c */ /* 0x000fc40005741670 */
[----:B------:R-:W-:Y:S01]  /*0260*/  ISETP.LT.OR P5, PT, R4, RZ, !P5 ;  /* 0x000000ff0400720c */ /* 0x000fe20006fa1670 */
[-CC-:B------:R-:W-:Y:S02]  /*0270*/  IMAD R8, R8, R13.reuse, R9.reuse ;  /* 0x0000000d08087224 */ /* 0x180fe400078e0209 */
[----:B------:R-:W-:Y:S01]  /*0280*/  IMAD R10, R10, R13, R9 ;  /* 0x0000000d0a0a7224 */ /* 0x000fe200078e0209 */
[----:B------:R-:W-:Y:S01]  /*0290*/  ISETP.LT.OR P6, PT, R0, RZ, !P6 ;  /* 0x000000ff0000720c */ /* 0x000fe200077c1670 */
[----:B------:R-:W-:Y:S01]  /*02a0*/  VIADD R9, R13, 0xfffffffe ;  /* 0xfffffffe0d097836 */ /* 0x000fe20000000000 */
[C---:B------:R-:W-:Y:S02]  /*02b0*/  ISETP.LT.OR P3, PT, R6.reuse, -0x1, P2 ;  /* 0xffffffff0600780c */ /* 0x040fe40001761670 */
[C---:B------:R-:W-:Y:S02]  /*02c0*/  ISETP.LT.OR P4, PT, R6.reuse, RZ, P5 ;  /* 0x000000ff0600720c */ /* 0x040fe40002f81670 */
[----:B------:R-:W-:-:S02]  /*02d0*/  ISETP.LT.OR P5, PT, R6, 0x1, P5 ;  /* 0x000000010600780c */ /* 0x000fc40002fa1670 */
[CC--:B------:R-:W-:Y:S02]  /*02e0*/  ISETP.GT.OR P6, PT, R4.reuse, R9.reuse, P6 ;  /* 0x000000090400720c */ /* 0x0c0fe400037c4670 */
[-C--:B------:R-:W-:Y:S02]  /*02f0*/  ISETP.GT.OR P3, PT, R4, R9.reuse, P3 ;  /* 0x000000090400720c */ /* 0x080fe40001f64670 */
[----:B------:R-:W-:Y:S02]  /*0300*/  ISETP.GE.AND P0, PT, R6, 0x1, PT ;  /* 0x000000010600780c */ /* 0x000fe40003f06270 */
[CC--:B------:R-:W-:Y:S02]  /*0310*/  ISETP.GT.OR P4, PT, R4.reuse, R9.reuse, P4 ;  /* 0x000000090400720c */ /* 0x0c0fe40002784670 */
[----:B------:R-:W-:Y:S02]  /*0320*/  ISETP.GT.OR P5, PT, R4, R9, P5 ;  /* 0x000000090400720c */ /* 0x000fe40002fa4670 */
[----:B------:R-:W-:-:S02]  /*0330*/  ISETP.LT.OR P1, PT, R6, 0x1, P2 ;  /* 0x000000010600780c */ /* 0x000fc40001721670 */
[C---:B------:R-:W-:Y:S02]  /*0340*/  ISETP.GT.OR P6, PT, R5.reuse, R9, P6 ;  /* 0x000000090500720c */ /* 0x040fe400037c4670 */
[C---:B------:R-:W-:Y:S02]  /*0350*/  ISETP.GE.OR P3, PT, R5.reuse, R13, P3 ;  /* 0x0000000d0500720c */ /* 0x040fe40001f66670 */
[----:B------:R-:W-:Y:S02]  /*0360*/  ISETP.LT.OR P0, PT, R0, RZ, !P0 ;  /* 0x000000ff0000720c */ /* 0x000fe40004701670 */
[C---:B------:R-:W-:Y:S02]  /*0370*/  ISETP.LT.OR P2, PT, R6.reuse, RZ, P2 ;  /* 0x000000ff0600720c */ /* 0x040fe40001741670 */
[CC--:B------:R-:W-:Y:S02]  /*0380*/  ISETP.GE.OR P4, PT, R5.reuse, R9.reuse, P4 ;  /* 0x000000090500720c */ /* 0x0c0fe40002786670 */
[-C--:B------:R-:W-:Y:S01]  /*0390*/  ISETP.GE.OR P5, PT, R5, R9.reuse, P5 ;  /* 0x000000090500720c */ /* 0x080fe20002fa6670 */
[C---:B------:R-:W-:Y:S01]  /*03a0*/  IMAD.IADD R11, R6.reuse, 0x1, R11 ;  /* 0x00000001060b7824 */ /* 0x040fe200078e020b */
[----:B------:R-:W-:-:S02]  /*03b0*/  ISETP.GE.OR P6, PT, R6, R9, P6 ;  /* 0x000000090600720c */ /* 0x000fc400037c6670 */
[-C--:B------:R-:W-:Y:S02]  /*03c0*/  ISETP.GE.OR P3, PT, R6, R9.reuse, P3 ;  /* 0x000000090600720c */ /* 0x080fe40001f66670 */
[-C--:B------:R-:W-:Y:S02]  /*03d0*/  ISETP.GT.OR P0, PT, R4, R9.reuse, P0 ;  /* 0x000000090400720c */ /* 0x080fe40000704670 */
[C---:B------:R-:W-:Y:S02]  /*03e0*/  ISETP.GT.OR P4, PT, R6.reuse, R9, P4 ;  /* 0x000000090600720c */ /* 0x040fe40002784670 */
[----:B------:R-:W-:Y:S02]  /*03f0*/  ISETP.GE.OR P5, PT, R6, R13, P5 ;  /* 0x0000000d0600720c */ /* 0x000fe40002fa6670 */
[-C--:B------:R-:W-:Y:S01]  /*0400*/  ISETP.GT.OR P2, PT, R4, R9.reuse, P2 ;  /* 0x000000090400720c */ /* 0x080fe20001744670 */
[----:B------:R-:W-:Y:S01]  /*0410*/  IMAD R21, R8, 0x3, RZ ;  /* 0x0000000308157824 */ /* 0x000fe200078e02ff */
[C---:B------:R-:W-:Y:S01]  /*0420*/  ISETP.GT.OR P0, PT, R5.reuse, R9, P0 ;  /* 0x000000090500720c */ /* 0x040fe20000704670 */
[----:B------:R-:W-:Y:S01]  /*0430*/  IMAD R19, R10, 0x3, RZ ;  /* 0x000000030a137824 */ /* 0x000fe200078e02ff */
[----:B------:R-:W-:Y:S01]  /*0440*/  ISETP.GE.OR P2, PT, R5, R13, P2 ;  /* 0x0000000d0500720c */ /* 0x000fe20001746670 */
[----:B------:R-:W-:Y:S01]  /*0450*/  IMAD R11, R11, 0x3, RZ ;  /* 0x000000030b0b7824 */ /* 0x000fe200078e02ff */
[----:B------:R-:W-:Y:S01]  /*0460*/  ISETP.GT.OR P1, PT, R4, R9, P1 ;  /* 0x000000090400720c */ /* 0x000fe20000f24670 */
[----:B------:R-:W-:Y:S01]  /*0470*/  IMAD.WIDE R20, R21, 0x8, R16 ;  /* 0x0000000815147825 */ /* 0x000fe200078e0210 */
[----:B------:R-:W-:-:S02]  /*0480*/  ISETP.GE.OR P0, PT, R6, R13, P0 ;  /* 0x0000000d0600720c */ /* 0x000fc40000706670 */
[C---:B------:R-:W-:Y:S01]  /*0490*/  ISETP.GT.OR P2, PT, R6.reuse, R9, P2 ;  /* 0x000000090600720c */ /* 0x040fe20001744670 */
[--C-:B------:R-:W-:Y:S01]  /*04a0*/  IMAD.WIDE R18, R19, 0x8, R16.reuse ;  /* 0x0000000813127825 */ /* 0x100fe200078e0210 */
[-C--:B------:R-:W-:Y:S01]  /*04b0*/  ISETP.GE.OR P1, PT, R5, R13.reuse, P1 ;  /* 0x0000000d0500720c */ /* 0x080fe20000f26670 */
[----:B------:R-:W2:Y:S02]  /*04c0*/  @!P6 LDG.E.64 R26, desc[UR4][R20.64+0x8] ;  /* 0x00000804141ae981 */ /* 0x000ea4000c1e1b00 */
[----:B------:R-:W-:Y:S02]  /*04d0*/  IMAD.WIDE R16, R11, 0x8, R16 ;  /* 0x000000080b107825 */ /* 0x000fe400078e0210 */
[----:B------:R-:W2:Y:S01]  /*04e0*/  @!P3 LDG.E.64 R28, desc[UR4][R18.64+0x8] ;  /* 0x00000804121cb981 */ /* 0x000ea2000c1e1b00 */
[----:B------:R-:W-:Y:S02]  /*04f0*/  ISETP.GE.OR P1, PT, R6, R13, P1 ;  /* 0x0000000d0600720c */ /* 0x000fe40000f26670 */
[----:B------:R-:W-:Y:S01]  /*0500*/  CS2R R12, SRZ ;  /* 0x00000000000c7805 */ /* 0x000fe2000001ff00 */
[----:B------:R-:W3:Y:S04]  /*0510*/  @!P4 LDG.E.64 R32, desc[UR4][R16.64+0x10] ;  /* 0x000010041020c981 */ /* 0x000ee8000c1e1b00 */
[----:B------:R-:W3:Y:S01]  /*0520*/  @!P5 LDG.E.64 R34, desc[UR4][R16.64+-0x8] ;  /* 0xfffff8041022d981 */ /* 0x000ee2000c1e1b00 */
[----:B------:R-:W-:-:S03]  /*0530*/  CS2R R10, SRZ ;  /* 0x00000000000a7805 */ /* 0x000fc6000001ff00 */
[----:B------:R-:W4:Y:S04]  /*0540*/  @!P0 LDG.E.64 R30, desc[UR4][R20.64+-0x28] ;  /* 0xffffd804141e8981 */ /* 0x000f28000c1e1b00 */
[----:B------:R-:W5:Y:S04]  /*0550*/  @!P2 LDG.E.64 R12, desc[UR4][R18.64+-0x8] ;  /* 0xfffff804120ca981 */ /* 0x000f68000c1e1b00 */
[----:B------:R-:W5:Y:S04]  /*0560*/  @!P1 LDG.E.64 R22, desc[UR4][R18.64+-0x28] ;  /* 0xffffd80412169981 */ /* 0x000f68000c1e1b00 */
[----:B------:R-:W5:Y:S01]  /*0570*/  @!P1 LDG.E.64 R10, desc[UR4][R18.64+-0x20] ;  /* 0xffffe004120a9981 */ /* 0x000f62000c1e1b00 */
[----:B------:R-:W-:Y:S01]  /*0580*/  IMAD.MOV.U32 R24, RZ, RZ, 0x1 ;  /* 0x00000001ff187424 */ /* 0x000fe200078e00ff */
[----:B------:R-:W-:Y:S01]  /*0590*/  BSSY.RECONVERGENT B0, `(.L_x_67) ;  /* 0x000001e000007945 */ /* 0x000fe20003800200 */
[----:B------:R-:W-:Y:S01]  /*05a0*/  ISETP.GE.AND P0, PT, R5, RZ, PT ;  /* 0x000000ff0500720c */ /* 0x000fe20003f06270 */
[----:B--2---:R-:W-:-:S03]  /*05b0*/  DADD R28, R28, R26 ;  /* 0x000000001c1c7229 */ /* 0x004fc6000000001a */
[----:B-1----:R-:W-:Y:S02]  /*05c0*/  DFMA R26, R24, -R2, 1 ;  /* 0x3ff00000181a742b */ /* 0x002fe40000000802 */
[----:B---3--:R-:W-:-:S06]  /*05d0*/  DADD R32, R34, R32 ;  /* 0x0000000022207229 */ /* 0x008fcc0000000020 */
[----:B------:R-:W-:Y:S02]  /*05e0*/  DFMA R26, R26, R26, R26 ;  /* 0x0000001a1a1a722b */ /* 0x000fe4000000001a */
[----:B----4-:R-:W-:Y:S02]  /*05f0*/  DADD R28, R28, -R30 ;  /* 0x000000001c1c7229 */ /* 0x010fe4000000081e */
[----:B-----5:R-:W-:-:S04]  /*0600*/  DADD R12, R32, -R12 ;  /* 0x00000000200c7229 */ /* 0x020fc8000000080c */
[----:B------:R-:W-:Y:S02]  /*0610*/  DFMA R26, R24, R26, R24 ;  /* 0x0000001a181a722b */ /* 0x000fe40000000018 */
[----:B------:R-:W-:Y:S02]  /*0620*/  DADD R22, R28, -R22 ;  /* 0x000000001c167229 */ /* 0x000fe40000000816 */
[----:B------:R-:W-:-:S04]  /*0630*/  DADD R10, R12, -R10 ;  /* 0x000000000c0a7229 */ /* 0x000fc8000000080a */
[----:B------:R-:W-:-:S04]  /*0640*/  DFMA R12, R26, -R2, 1 ;  /* 0x3ff000001a0c742b */ /* 0x000fc80000000802 */
[----:B------:R-:W-:-:S04]  /*0650*/  DADD R10, -R22, R10 ;  /* 0x00000000160a7229 */ /* 0x000fc8000000010a */
[----:B------:R-:W-:Y:S01]  /*0660*/  DFMA R12, R26, R12, R26 ;  /* 0x0000000c1a0c722b */ /* 0x000fe2000000001a */
[----:B------:R-:W0:Y:S03]  /*0670*/  LDC.64 R22, c[0x0][0x390] ;  /* 0x0000e400ff167b82 */ /* 0x000e260000000a00 */
[----:B------:R-:W-:-:S08]  /*0680*/  DMUL R24, R10, 0.25 ;  /* 0x3fd000000a187828 */ /* 0x000fd00000000000 */
[----:B------:R-:W-:-:S08]  /*0690*/  DMUL R10, R24, R12 ;  /* 0x0000000c180a7228 */ /* 0x000fd00000000000 */
[----:B------:R-:W-:-:S08]  /*06a0*/  DFMA R2, R10, -R2, R24 ;  /* 0x800000020a02722b */ /* 0x000fd00000000018 */
[----:B------:R-:W-:Y:S01]  /*06b0*/  DFMA R2, R12, R2, R10 ;  /* 0x000000020c02722b */ /* 0x000fe2000000000a */
[----:B------:R-:W1:Y:S01]  /*06c0*/  LDC R11, c[0x0][0x3ac] ;  /* 0x0000eb00ff0b7b82 */ /* 0x000e620000000800 */
[----:B------:R-:W-:-:S08]  /*06d0*/  FSETP.GEU.AND P2, PT, |R25|, 6.5827683646048100446e-37, PT ;  /* 0x036000001900780b */ /* 0x000fd00003f4e200 */
[----:B------:R-:W-:-:S05]  /*06e0*/  FFMA R0, RZ, UR6, R3 ;  /* 0x00000006ff007c23 */ /* 0x000fca0008000003 */
[----:B------:R-:W-:Y:S01]  /*06f0*/  FSETP.GT.AND P1, PT, |R0|, 1.469367938527859385e-39, PT ;  /* 0x001000000000780b */ /* 0x000fe20003f24200 */
[----:B------:R-:W2:Y:S01]  /*0700*/  LDCU UR6, c[0x0][0x3a8] ;  /* 0x00007500ff0677ac */ /* 0x000ea20008000800 */
[----:B0-----:R-:W-:-:S11]  /*0710*/  IMAD.WIDE.U32 R14, R14, 0x8, R22 ;  /* 0x000000080e0e7825 */ /* 0x001fd600078e0016 */
[----:B------:R-:W-:Y:S05]  /*0720*/  @P1 BRA P2, `(.L_x_68) ;  /* 0x0000000000101947 */ /* 0x000fea0001000000 */
[----:B------:R-:W-:-:S07]  /*0730*/  MOV R0, 0x750 ;  /* 0x0000075000007802 */ /* 0x000fce0000000f00 */
[----:B-12---:R-:W-:Y:S05]  /*0740*/  CALL.REL.NOINC `($__internal_5_$__cuda_sm20_div_rn_f64_full) ;  /* 0x0000000c00a87944 */ /* 0x006fea0003c00000 */
[----:B------:R-:W-:Y:S02]  /*0750*/  IMAD.MOV.U32 R2, RZ, RZ, R30 ;  /* 0x000000ffff027224 */ /* 0x000fe400078e001e */
[----:B------:R-:W-:-:S07]  /*0760*/  IMAD.MOV.U32 R3, RZ, RZ, R31 ;  /* 0x000000ffff037224 */ /* 0x000fce00078e001f */
.L_x_68:
[----:B--2---:R-:W-:Y:S05]  /*0770*/  BSYNC.RECONVERGENT B0 ;  /* 0x0000000000007941 */ /* 0x004fea0003800200 */
.L_x_67:
[----:B------:R-:W0:Y:S01]  /*0780*/  LDC R31, c[0x0][0x3a0] ;  /* 0x0000e800ff1f7b82 */ /* 0x000e220000000800 */
[----:B------:R-:W-:Y:S02]  /*0790*/  ISETP.LT.OR P0, PT, R4, -0x1, !P0 ;  /* 0xffffffff0400780c */ /* 0x000fe40004701670 */
[----:B------:R-:W-:Y:S02]  /*07a0*/  CS2R R24, SRZ ;  /* 0x0000000000187805 */ /* 0x000fe4000001ff00 */
[----:B------:R-:W-:Y:S01]  /*07b0*/  CS2R R26, SRZ ;  /* 0x00000000001a7805 */ /* 0x000fe2000001ff00 */
[----:B------:R2:W-:Y:S01]  /*07c0*/  STG.E.64 desc[UR4][R14.64], R2 ;  /* 0x000000020e007986 */ /* 0x0005e2000c101b04 */
[C---:B------:R-:W-:Y:S01]  /*07d0*/  ISETP.LT.OR P1, PT, R6.reuse, RZ, P0 ;  /* 0x000000ff0600720c */ /* 0x040fe20000721670 */
[----:B------:R-:W3:Y:S01]  /*07e0*/  LDC.64 R22, c[0x0][0x380] ;  /* 0x0000e000ff167b82 */ /* 0x000ee20000000a00 */
[----:B------:R-:W-:Y:S01]  /*07f0*/  ISETP.LT.OR P0, PT, R6, 0x1, P0 ;  /* 0x000000010600780c */ /* 0x000fe20000701670 */
[C---:B------:R-:W-:Y:S01]  /*0800*/  VIADD R36, R4.reuse, 0xffffffff ;  /* 0xffffffff04247836 */ /* 0x040fe20000000000 */
[----:B------:R-:W-:-:S02]  /*0810*/  ISETP.GE.OR P1, PT, R4, R9, P1 ;  /* 0x000000090400720c */ /* 0x000fc40000f26670 */
[----:B------:R-:W-:Y:S02]  /*0820*/  CS2R R34, SRZ ;  /* 0x0000000000227805 */ /* 0x000fe4000001ff00 */
[-C--:B------:R-:W-:Y:S01]  /*0830*/  ISETP.GE.OR P0, PT, R4, R9.reuse, P0 ;  /* 0x000000090400720c */ /* 0x080fe20000706670 */
[----:B------:R-:W4:Y:S01]  /*0840*/  LDCU UR7, c[0x0][0x3ac] ;  /* 0x00007580ff0777ac */ /* 0x000f220008000800 */
[CC--:B------:R-:W-:Y:S02]  /*0850*/  ISETP.GT.OR P1, PT, R5.reuse, R9.reuse, P1 ;  /* 0x000000090500720c */ /* 0x0c0fe40000f24670 */
[-C--:B------:R-:W-:Y:S02]  /*0860*/  ISETP.GT.OR P0, PT, R5, R9.reuse, P0 ;  /* 0x000000090500720c */ /* 0x080fe40000704670 */
[----:B------:R-:W-:Y:S01]  /*0870*/  ISETP.GT.OR P1, PT, R6, R9, P1 ;  /* 0x000000090600720c */ /* 0x000fe20000f24670 */
[-C--:B0-----:R-:W-:Y:S01]  /*0880*/  IMAD R8, R4, R31.reuse, R31 ;  /* 0x0000001f04087224 */ /* 0x081fe200078e021f */
[----:B------:R-:W-:-:S03]  /*0890*/  ISETP.GE.OR P0, PT, R6, R31, P0 ;  /* 0x0000001f0600720c */ /* 0x000fc60000706670 */
[----:B------:R-:W-:-:S04]  /*08a0*/  IMAD.IADD R0, R5, 0x1, R8 ;  /* 0x0000000105007824 */ /* 0x000fc800078e0208 */
[----:B------:R-:W-:-:S04]  /*08b0*/  IMAD R0, R0, R31, R6 ;  /* 0x0000001f00007224 */ /* 0x000fc800078e0206 */
[----:B------:R-:W-:-:S04]  /*08c0*/  IMAD R13, R0, 0x3, RZ ;  /* 0x00000003000d7824 */ /* 0x000fc800078e02ff */
[----:B---3--:R-:W-:-:S05]  /*08d0*/  IMAD.WIDE R12, R13, 0x8, R22 ;  /* 0x000000080d0c7825 */ /* 0x008fca00078e0216 */
[----:B------:R-:W3:Y:S01]  /*08e0*/  @!P1 LDG.E.64 R24, desc[UR4][R12.64+0x10] ;  /* 0x000010040c189981 */ /* 0x000ee2000c1e1b00 */
[----:B------:R-:W-:-:S03]  /*08f0*/  ISETP.GE.AND P1, PT, R5, RZ, PT ;  /* 0x000000ff0500720c */ /* 0x000fc60003f26270 */
[----:B------:R-:W3:Y:S01]  /*0900*/  @!P0 LDG.E.64 R26, desc[UR4][R12.64+-0x8] ;  /* 0xfffff8040c1a8981 */ /* 0x000ee2000c1e1b00 */
[----:B------:R-:W-:Y:S01]  /*0910*/  ISETP.LT.OR P1, PT, R4, 0x1, !P1 ;  /* 0x000000010400780c */ /* 0x000fe20004f21670 */
[----:B------:R-:W-:-:S03]  /*0920*/  IMAD R0, R36, R31, R5 ;  /* 0x0000001f24007224 */ /* 0x000fc600078e0205 */
[----:B------:R-:W-:Y:S01]  /*0930*/  ISETP.LT.OR P0, PT, R6, RZ, P1 ;  /* 0x000000ff0600720c */ /* 0x000fe20000f01670 */
[----:B------:R-:W-:-:S03]  /*0940*/  IMAD R0, R0, R31, R6 ;  /* 0x0000001f00007224 */ /* 0x000fc600078e0206 */
[----:B------:R-:W-:Y:S01]  /*0950*/  ISETP.GE.OR P0, PT, R4, R31, P0 ;  /* 0x0000001f0400720c */ /* 0x000fe20000706670 */
[----:B------:R-:W-:-:S03]  /*0960*/  IMAD R29, R0, 0x3, RZ ;  /* 0x00000003001d7824 */ /* 0x000fc600078e02ff */
[----:B------:R-:W-:Y:S01]  /*0970*/  ISETP.GT.OR P0, PT, R5, R9, P0 ;  /* 0x000000090500720c */ /* 0x000fe20000704670 */
[----:B------:R-:W-:-:S03]  /*0980*/  IMAD.WIDE R22, R29, 0x8, R22 ;  /* 0x000000081d167825 */ /* 0x000fc600078e0216 */
[----:B------:R-:W-:-:S13]  /*0990*/  ISETP.GT.OR P2, PT, R6, R9, P0 ;  /* 0x000000090600720c */ /* 0x000fda0000744670 */
[----:B------:R-:W5:Y:S01]  /*09a0*/  @!P2 LDG.E.64 R34, desc[UR4][R22.64+0x10] ;  /* 0x000010041622a981 */ /* 0x000f62000c1e1b00 */
[----:B------:R-:W-:Y:S02]  /*09b0*/  ISETP.GE.AND P0, PT, R4, 0x1, PT ;  /* 0x000000010400780c */ /* 0x000fe40003f06270 */
[----:B------:R-:W-:Y:S02]  /*09c0*/  ISETP.GE.AND P3, PT, R6, -0x1, PT ;  /* 0xffffffff0600780c */ /* 0x000fe40003f66270 */
[----:B------:R-:W-:Y:S02]  /*09d0*/  LOP3.LUT R0, R4, R5, RZ, 0xfc, !PT ;  /* 0x0000000504007212 */ /* 0x000fe400078efcff */
[----:B------:R-:W-:Y:S02]  /*09e0*/  ISETP.LT.OR P0, PT, R5, RZ, !P0 ;  /* 0x000000ff0500720c */ /* 0x000fe40004701670 */
[----:B------:R-:W-:Y:S02]  /*09f0*/  ISETP.LT.OR P3, PT, R0, RZ, !P3 ;  /* 0x000000ff0000720c */ /* 0x000fe40005f61670 */
[----:B------:R-:W-:-:S02]  /*0a00*/  ISETP.LT.OR P5, PT, R6, -0x1, P0 ;  /* 0xffffffff0600780c */ /* 0x000fc400007a1670 */
[C---:B------:R-:W-:Y:S02]  /*0a10*/  ISETP.GT.OR P3, PT, R4.reuse, R9, P3 ;  /* 0x000000090400720c */ /* 0x040fe40001f64670 */
[----:B------:R-:W-:Y:S02]  /*0a20*/  ISETP.GE.OR P5, PT, R4, R31, P5 ;  /* 0x0000001f0400720c */ /* 0x000fe40002fa6670 */
[CC--:B------:R-:W-:Y:S02]  /*0a30*/  ISETP.GT.OR P3, PT, R5.reuse, R9.reuse, P3 ;  /* 0x000000090500720c */ /* 0x0c0fe40001f64670 */
[-C--:B------:R-:W-:Y:S02]  /*0a40*/  ISETP.GT.OR P5, PT, R5, R9.reuse, P5 ;  /* 0x000000090500720c */ /* 0x080fe40002fa4670 */
[CC--:B------:R-:W-:Y:S02]  /*0a50*/  ISETP.GE.OR P3, PT, R6.reuse, R9.reuse, P3 ;  /* 0x000000090600720c */ /* 0x0c0fe40001f66670 */
[----:B------:R-:W-:-:S02]  /*0a60*/  ISETP.GE.OR P5, PT, R6, R9, P5 ;  /* 0x000000090600720c */ /* 0x000fc40002fa6670 */
[----:B------:R-:W-:-:S04]  /*0a70*/  ISETP.GE.AND P4, PT, R6, 0x1, PT ;  /* 0x000000010600780c */ /* 0x000fc80003f86270 */
[----:B------:R-:W-:-:S04]  /*0a80*/  ISETP.LT.OR P4, PT, R0, RZ, !P4 ;  /* 0x000000ff0000720c */ /* 0x000fc80006781670 */
[----:B------:R-:W-:-:S04]  /*0a90*/  ISETP.GT.OR P4, PT, R4, R9, P4 ;  /* 0x000000090400720c */ /* 0x000fc80002784670 */
[----:B------:R-:W-:-:S04]  /*0aa0*/  ISETP.GT.OR P4, PT, R5, R9, P4 ;  /* 0x000000090500720c */ /* 0x000fc80002784670 */
[CC--:B------:R-:W-:Y:S02]  /*0ab0*/  ISETP.GE.OR P4, PT, R6.reuse, R31.reuse, P4 ;  /* 0x0000001f0600720c */ /* 0x0c0fe40002786670 */
[C---:B------:R-:W-:Y:S02]  /*0ac0*/  ISETP.LT.OR P1, PT, R6.reuse, 0x1, P1 ;  /* 0x000000010600780c */ /* 0x040fe40000f21670 */
[----:B------:R-:W-:Y:S02]  /*0ad0*/  ISETP.LT.OR P0, PT, R6, 0x1, P0 ;  /* 0x000000010600780c */ /* 0x000fe40000701670 */
[----:B------:R-:W-:Y:S02]  /*0ae0*/  CS2R R28, SRZ ;  /* 0x00000000001c7805 */ /* 0x000fe4000001ff00 */
[CC--:B------:R-:W-:Y:S02]  /*0af0*/  ISETP.GE.OR P1, PT, R4.reuse, R31.reuse, P1 ;  /* 0x0000001f0400720c */ /* 0x0c0fe40000f26670 */
[----:B------:R-:W-:-:S02]  /*0b00*/  ISETP.GE.OR P0, PT, R4, R31, P0 ;  /* 0x0000001f0400720c */ /* 0x000fc40000706670 */
[CC--:B------:R-:W-:Y:S02]  /*0b10*/  ISETP.GT.OR P1, PT, R5.reuse, R9.reuse, P1 ;  /* 0x000000090500720c */ /* 0x0c0fe40000f24670 */
[----:B------:R-:W-:Y:S01]  /*0b20*/  ISETP.GT.OR P0, PT, R5, R9, P0 ;  /* 0x000000090500720c */ /* 0x000fe20000704670 */
[----:B------:R-:W2:Y:S01]  /*0b30*/  @!P4 LDG.E.64 R28, desc[UR4][R20.64+-0x30] ;  /* 0xffffd004141cc981 */ /* 0x000ea2000c1e1b00 */
[CC--:B------:R-:W-:Y:S02]  /*0b40*/  ISETP.GE.OR P1, PT, R6.reuse, R31.reuse, P1 ;  /* 0x0000001f0600720c */ /* 0x0c0fe40000f26670 */
[----:B------:R-:W-:Y:S02]  /*0b50*/  ISETP.GE.OR P0, PT, R6, R31, P0 ;  /* 0x0000001f0600720c */ /* 0x000fe40000706670 */
[----:B------:R-:W-:-:S09]  /*0b60*/  CS2R R30, SRZ ;  /* 0x00000000001e7805 */ /* 0x000fd2000001ff00 */
[----:B------:R-:W4:Y:S01]  /*0b70*/  @!P1 LDG.E.64 R30, desc[UR4][R22.64+-0x8] ;  /* 0xfffff804161e9981 */ /* 0x000f22000c1e1b00 */
[----:B---3--:R-:W-:Y:S01]  /*0b80*/  DADD R32, R26, R24 ;  /* 0x000000001a207229 */ /* 0x008fe20000000018 */
[----:B------:R-:W-:Y:S02]  /*0b90*/  CS2R R24, SRZ ;  /* 0x0000000000187805 */ /* 0x000fe4000001ff00 */
[----:B------:R-:W-:-:S04]  /*0ba0*/  CS2R R26, SRZ ;  /* 0x00000000001a7805 */ /* 0x000fc8000001ff00 */
[----:B------:R0:W3:Y:S04]  /*0bb0*/  @!P3 LDG.E.64 R24, desc[UR4][R20.64] ;  /* 0x000000041418b981 */ /* 0x0000e8000c1e1b00 */
[----:B------:R-:W3:Y:S01]  /*0bc0*/  @!P5 LDG.E.64 R26, desc[UR4][R22.64+0x18] ;  /* 0x00001804161ad981 */ /* 0x000ee2000c1e1b00 */
[----:B0-----:R-:W0:Y:S01]  /*0bd0*/  LDC.64 R20, c[0x0][0x3a8] ;  /* 0x0000ea00ff147b82 */ /* 0x001e220000000a00 */
[----:B-----5:R-:W-:Y:S01]  /*0be0*/  DADD R34, R32, -R34 ;  /* 0x0000000020227229 */ /* 0x020fe20000000822 */
[----:B------:R-:W-:-:S06]  /*0bf0*/  CS2R R32, SRZ ;  /* 0x0000000000207805 */ /* 0x000fcc000001ff00 */
[----:B------:R-:W5:Y:S01]  /*0c00*/  @!P0 LDG.E.64 R32, desc[UR4][R22.64+-0x18] ;  /* 0xffffe80416208981 */ /* 0x000f62000c1e1b00 */
[----:B----4-:R-:W-:Y:S01]  /*0c10*/  DADD R30, R34, -R30 ;  /* 0x00000000221e7229 */ /* 0x010fe2000000081e */
[----:B------:R-:W-:Y:S01]  /*0c20*/  BSSY.RECONVERGENT B0, `(.L_x_69) ;  /* 0x000001a000007945 */ /* 0x000fe20003800200 */
[----:B---3--:R-:W-:Y:S01]  /*0c30*/  DADD R26, R26, R24 ;  /* 0x000000001a1a7229 */ /* 0x008fe20000000018 */
[----:B------:R-:W0:Y:S01]  /*0c40*/  MUFU.RCP64H R25, UR7 ;  /* 0x0000000700197d08 */ /* 0x000e220008001800 */
[----:B------:R-:W-:-:S06]  /*0c50*/  IMAD.MOV.U32 R24, RZ, RZ, 0x1 ;  /* 0x00000001ff187424 */ /* 0x000fcc00078e00ff */
[----:B--2---:R-:W-:Y:S02]  /*0c60*/  DADD R28, R26, -R28 ;  /* 0x000000001a1c7229 */ /* 0x004fe4000000081c */
[----:B0-----:R-:W-:-:S08]  /*0c70*/  DFMA R26, R24, -R20, 1 ;  /* 0x3ff00000181a742b */ /* 0x001fd00000000814 */
[----:B------:R-:W-:Y:S02]  /*0c80*/  DFMA R26, R26, R26, R26 ;  /* 0x0000001a1a1a722b */ /* 0x000fe4000000001a */
[----:B-----5:R-:W-:-:S06]  /*0c90*/  DADD R28, R28, -R32 ;  /* 0x000000001c1c7229 */ /* 0x020fcc0000000820 */
[----:B------:R-:W-:Y:S02]  /*0ca0*/  DFMA R26, R24, R26, R24 ;  /* 0x0000001a181a722b */ /* 0x000fe40000000018 */
[----:B------:R-:W-:-:S06]  /*0cb0*/  DADD R28, -R30, R28 ;  /* 0x000000001e1c7229 */ /* 0x000fcc000000011c */
[----:B------:R-:W-:Y:S02]  /*0cc0*/  DFMA R24, R26, -R20, 1 ;  /* 0x3ff000001a18742b */ /* 0x000fe40000000814 */
[----:B------:R-:W-:-:S06]  /*0cd0*/  DMUL R28, R28, 0.25 ;  /* 0x3fd000001c1c7828 */ /* 0x000fcc0000000000 */
[----:B------:R-:W-:-:S08]  /*0ce0*/  DFMA R26, R26, R24, R26 ;  /* 0x000000181a1a722b */ /* 0x000fd0000000001a */
[----:B------:R-:W-:-:S08]  /*0cf0*/  DMUL R24, R26, R28 ;  /* 0x0000001c1a187228 */ /* 0x000fd00000000000 */
[----:B------:R-:W-:-:S08]  /*0d00*/  DFMA R20, R24, -R20, R28 ;  /* 0x800000141814722b */ /* 0x000fd0000000001c */
[----:B------:R-:W-:Y:S01]  /*0d10*/  DFMA R20, R26, R20, R24 ;  /* 0x000000141a14722b */ /* 0x000fe20000000018 */
[----:B------:R-:W-:-:S09]  /*0d20*/  FSETP.GEU.AND P1, PT, |R29|, 6.5827683646048100446e-37, PT ;  /* 0x036000001d00780b */ /* 0x000fd20003f2e200 */
[----:B------:R-:W-:-:S05]  /*0d30*/  FFMA R0, RZ, UR7, R21 ;  /* 0x00000007ff007c23 */ /* 0x000fca0008000015 */
[----:B------:R-:W-:-:S13]  /*0d40*/  FSETP.GT.AND P0, PT, |R0|, 1.469367938527859385e-39, PT ;  /* 0x001000000000780b */ /* 0x000fda0003f04200 */
[----:B------:R-:W-:Y:S05]  /*0d50*/  @P0 BRA P1, `(.L_x_70) ;  /* 0x0000000000180947 */ /* 0x000fea0000800000 */
[----:B------:R-:W-:Y:S01]  /*0d60*/  IMAD.MOV.U32 R24, RZ, RZ, R28 ;  /* 0x000000ffff187224 */ /* 0x000fe200078e001c */
[----:B------:R-:W-:Y:S01]  /*0d70*/  MOV R0, 0xda0 ;  /* 0x00000da000007802 */ /* 0x000fe20000000f00 */
[----:B------:R-:W-:-:S07]  /*0d80*/  IMAD.MOV.U32 R25, RZ, RZ, R29 ;  /* 0x000000ffff197224 */ /* 0x000fce00078e001d */
[----:B-1----:R-:W-:Y:S05]  /*0d90*/  CALL.REL.NOINC `($__internal_5_$__cuda_sm20_div_rn_f64_full) ;  /* 0x0000000800147944 */ /* 0x002fea0003c00000 */
[----:B------:R-:W-:Y:S02]  /*0da0*/  IMAD.MOV.U32 R20, RZ, RZ, R30 ;  /* 0x000000ffff147224 */ /* 0x000fe400078e001e */
[----:B------:R-:W-:-:S07]  /*0db0*/  IMAD.MOV.U32 R21, RZ, RZ, R31 ;  /* 0x000000ffff157224 */ /* 0x000fce00078e001f */
.L_x_70:
[----:B------:R-:W-:Y:S05]  /*0dc0*/  BSYNC.RECONVERGENT B0 ;  /* 0x0000000000007941 */ /* 0x000fea0003800200 */
.L_x_69:
[----:B------:R-:W0:Y:S01]  /*0dd0*/  LDC R31, c[0x0][0x3a0] ;  /* 0x0000e800ff1f7b82 */ /* 0x000e220000000800 */
[C---:B------:R-:W-:Y:S02]  /*0de0*/  ISETP.GE.AND P0, PT, R5.reuse, -0x1, PT ;  /* 0xffffffff0500780c */ /* 0x040fe40003f06270 */
[----:B------:R-:W-:Y:S02]  /*0df0*/  CS2R R24, SRZ ;  /* 0x0000000000187805 */ /* 0x000fe4000001ff00 */
[----:B------:R-:W-:Y:S01]  /*0e00*/  ISETP.GE.AND P5, PT, R5, 0x1, PT ;  /* 0x000000010500780c */ /* 0x000fe20003fa6270 */
[----:B------:R2:W-:Y:S01]  /*0e10*/  STG.E.64 desc[UR4][R14.64+0x8], R20 ;  /* 0x000008140e007986 */ /* 0x0005e2000c101b04 */
[C---:B------:R-:W-:Y:S01]  /*0e20*/  ISETP.LT.OR P1, PT, R4.reuse, RZ, !P0 ;  /* 0x000000ff0400720c */ /* 0x040fe20004721670 */
[----:B------:R-:W3:Y:S01]  /*0e30*/  LDCU UR7, c[0x0][0x3ac] ;  /* 0x00007580ff0777ac */ /* 0x000ee20008000800 */
[C---:B------:R-:W-:Y:S01]  /*0e40*/  ISETP.LT.OR P0, PT, R4.reuse, 0x1, !P0 ;  /* 0x000000010400780c */ /* 0x040fe20004701670 */
[----:B------:R-:W4:Y:S01]  /*0e50*/  LDC.64 R26, c[0x0][0x380] ;  /* 0x0000e000ff1a7b82 */ /* 0x000f220000000a00 */
[----:B------:R-:W-:-:S02]  /*0e60*/  ISETP.LT.OR P6, PT, R4, -0x1, !P5 ;  /* 0xffffffff0400780c */ /* 0x000fc40006fc1670 */
[C---:B------:R-:W-:Y:S02]  /*0e70*/  ISETP.LT.OR P0, PT, R6.reuse, RZ, P0 ;  /* 0x000000ff0600720c */ /* 0x040fe40000701670 */
[C---:B------:R-:W-:Y:S02]  /*0e80*/  ISETP.LT.OR P6, PT, R6.reuse, RZ, P6 ;  /* 0x000000ff0600720c */ /* 0x040fe400037c1670 */
[----:B------:R-:W-:Y:S02]  /*0e90*/  ISETP.LT.OR P1, PT, R6, RZ, P1 ;  /* 0x000000ff0600720c */ /* 0x000fe40000f21670 */
[CC--:B------:R-:W-:Y:S02]  /*0ea0*/  ISETP.GE.OR P6, PT, R4.reuse, R9.reuse, P6 ;  /* 0x000000090400720c */ /* 0x0c0fe400037c6670 */
[----:B------:R-:W-:Y:S02]  /*0eb0*/  ISETP.GT.OR P3, PT, R4, R9, P1 ;  /* 0x000000090400720c */ /* 0x000fe40000f64670 */
[----:B------:R-:W-:-:S02]  /*0ec0*/  ISETP.GE.AND P1, PT, R5, RZ, PT ;  /* 0x000000ff0500720c */ /* 0x000fc40003f26270 */
[C---:B------:R-:W-:Y:S02]  /*0ed0*/  ISETP.GE.OR P3, PT, R5.reuse, R9, P3 ;  /* 0x000000090500720c */ /* 0x040fe40001f66670 */
[-C--:B0-----:R-:W-:Y:S02]  /*0ee0*/  ISETP.GE.OR P0, PT, R4, R31.reuse, P0 ;  /* 0x0000001f0400720c */ /* 0x081fe40000706670 */
[C---:B------:R-:W-:Y:S02]  /*0ef0*/  ISETP.GE.OR P6, PT, R5.reuse, R31, P6 ;  /* 0x0000001f0500720c */ /* 0x040fe400037c6670 */
[-C--:B------:R-:W-:Y:S02]  /*0f00*/  ISETP.GE.OR P0, PT, R5, R9.reuse, P0 ;  /* 0x000000090500720c */ /* 0x080fe40000706670 */
[CC--:B------:R-:W-:Y:S02]  /*0f10*/  ISETP.GT.OR P6, PT, R6.reuse, R9.reuse, P6 ;  /* 0x000000090600720c */ /* 0x0c0fe400037c4670 */
[----:B------:R-:W-:-:S02]  /*0f20*/  ISETP.GT.OR P0, PT, R6, R9, P0 ;  /* 0x000000090600720c */ /* 0x000fc40000704670 */
[----:B------:R-:W-:Y:S02]  /*0f30*/  ISETP.LT.OR P1, PT, R4, -0x1, !P1 ;  /* 0xffffffff0400780c */ /* 0x000fe40004f21670 */
[----:B------:R-:W-:Y:S02]  /*0f40*/  ISETP.GE.AND P4, PT, R6, RZ, PT ;  /* 0x000000ff0600720c */ /* 0x000fe40003f86270 */
[----:B------:R-:W-:Y:S02]  /*0f50*/  VIMNMX R0, PT, PT, R4, R5, PT ;  /* 0x0000000504007248 */ /* 0x000fe40003fe0100 */
[C---:B------:R-:W-:Y:S02]  /*0f60*/  ISETP.GT.OR P3, PT, R6.reuse, R9, P3 ;  /* 0x000000090600720c */ /* 0x040fe40001f64670 */
[----:B------:R-:W-:Y:S02]  /*0f70*/  ISETP.LT.OR P1, PT, R6, RZ, P1 ;  /* 0x000000ff0600720c */ /* 0x000fe40000f21670 */
[----:B------:R-:W-:Y:S01]  /*0f80*/  ISETP.LT.OR P4, PT, R0, 0x1, !P4 ;  /* 0x000000010000780c */ /* 0x000fe20006781670 */
[----:B------:R-:W-:Y:S01]  /*0f90*/  @!P0 IMAD R0, R36, R31, R5 ;  /* 0x0000001f24008224 */ /* 0x000fe200078e0205 */
[----:B------:R-:W-:-:S02]  /*0fa0*/  ISETP.LT.OR P5, PT, R4, RZ, !P5 ;  /* 0x000000ff0400720c */ /* 0x000fc40006fa1670 */
[----:B------:R-:W-:Y:S01]  /*0fb0*/  ISETP.GE.OR P1, PT, R4, R9, P1 ;  /* 0x000000090400720c */ /* 0x000fe20000f26670 */
[----:B------:R-:W-:Y:S01]  /*0fc0*/  @!P6 IMAD.IADD R8, R7, 0x1, R8 ;  /* 0x000000010708e824 */ /* 0x000fe200078e0208 */
[----:B------:R-:W-:Y:S01]  /*0fd0*/  ISETP.LT.OR P5, PT, R6, RZ, P5 ;  /* 0x000000ff0600720c */ /* 0x000fe20002fa1670 */
[----:B------:R-:W-:Y:S01]  /*0fe0*/  @!P0 IMAD R29, R0, R31, R31 ;  /* 0x0000001f001d8224 */ /* 0x000fe200078e021f */
[C---:B------:R-:W-:Y:S01]  /*0ff0*/  ISETP.GT.OR P1, PT, R5.reuse, R9, P1 ;  /* 0x000000090500720c */ /* 0x040fe20000f24670 */
[----:B------:R-:W-:Y:S01]  /*1000*/  @!P6 IMAD R8, R8, R31, R6 ;  /* 0x0000001f0808e224 */ /* 0x000fe200078e0206 */
[-C--:B------:R-:W-:Y:S01]  /*1010*/  ISETP.GT.OR P5, PT, R4, R9.reuse, P5 ;  /* 0x000000090400720c */ /* 0x080fe20002fa4670 */
[C---:B------:R-:W-:Y:S01]  /*1020*/  @!P0 IMAD.IADD R0, R6.reuse, 0x1, R29 ;  /* 0x0000000106008824 */ /* 0x040fe200078e021d */
[----:B------:R-:W-:Y:S01]  /*1030*/  ISETP.GT.OR P1, PT, R6, R9, P1 ;  /* 0x000000090600720c */ /* 0x000fe20000f24670 */
[----:B------:R0:W5:Y:S01]  /*1040*/  @!P3 LDG.E.64 R24, desc[UR4][R16.64] ;  /* 0x000000041018b981 */ /* 0x000162000c1e1b00 */
[-C--:B------:R-:W-:Y:S01]  /*1050*/  ISETP.GE.OR P3, PT, R4, R31.reuse, P4 ;  /* 0x0000001f0400720c */ /* 0x080fe20002766670 */
[----:B------:R-:W-:Y:S01]  /*1060*/  @!P6 IMAD R35, R8, 0x3, RZ ;  /* 0x000000030823e824 */ /* 0x000fe200078e02ff */
[CC--:B------:R-:W-:Y:S01]  /*1070*/  ISETP.GE.OR P5, PT, R5.reuse, R31.reuse, P5 ;  /* 0x0000001f0500720c */ /* 0x0c0fe20002fa6670 */
[----:B------:R-:W-:Y:S01]  /*1080*/  @!P0 IMAD R33, R0, 0x3, RZ ;  /* 0x0000000300218824 */ /* 0x000fe200078e02ff */
[----:B------:R-:W-:-:S02]  /*1090*/  ISETP.GE.OR P3, PT, R5, R31, P3 ;  /* 0x0000001f0500720c */ /* 0x000fc40001f66670 */
[----:B------:R-:W-:Y:S02]  /*10a0*/  CS2R R28, SRZ ;  /* 0x00000000001c7805 */ /* 0x000fe4000001ff00 */
[----:B------:R-:W-:Y:S01]  /*10b0*/  CS2R R4, SRZ ;  /* 0x0000000000047805 */ /* 0x000fe2000001ff00 */
[--C-:B----4-:R-:W-:Y:S01]  /*10c0*/  @!P6 IMAD.WIDE R34, R35, 0x8, R26.reuse ;  /* 0x000000082322e825 */ /* 0x110fe200078e021a */
[----:B------:R-:W-:Y:S02]  /*10d0*/  ISETP.GT.OR P5, PT, R6, R9, P5 ;  /* 0x000000090600720c */ /* 0x000fe40002fa4670 */
[----:B0-----:R-:W-:Y:S01]  /*10e0*/  CS2R R16, SRZ ;  /* 0x0000000000107805 */ /* 0x001fe2000001ff00 */
[----:B------:R-:W-:Y:S01]  /*10f0*/  @!P0 IMAD.WIDE R32, R33, 0x8, R26 ;  /* 0x0000000821208825 */ /* 0x000fe200078e021a */
[----:B------:R0:W4:Y:S03]  /*1100*/  @!P1 LDG.E.64 R28, desc[UR4][R12.64+0x8] ;  /* 0x000008040c1c9981 */ /* 0x000126000c1e1b00 */
[----:B------:R-:W-:Y:S01]  /*1110*/  IMAD R7, R36, R31, R7 ;  /* 0x0000001f24077224 */ /* 0x000fe200078e0207 */
[----:B------:R-:W4:Y:S01]  /*1120*/  @!P6 LDG.E.64 R4, desc[UR4][R34.64+0x8] ;  /* 0x000008042204e981 */ /* 0x000f22000c1e1b00 */
[----:B------:R-:W-:-:S02]  /*1130*/  ISETP.GT.OR P3, PT, R6, R9, P3 ;  /* 0x000000090600720c */ /* 0x000fc40001f64670 */
[----:B------:R-:W-:Y:S01]  /*1140*/  CS2R R8, SRZ ;  /* 0x0000000000087805 */ /* 0x000fe2000001ff00 */
[----:B------:R-:W-:Y:S01]  /*1150*/  IMAD R7, R7, R31, R6 ;  /* 0x0000001f07077224 */ /* 0x000fe200078e0206 */
[----:B------:R3:W5:Y:S01]  /*1160*/  @!P0 LDG.E.64 R16, desc[UR4][R32.64] ;  /* 0x0000000420108981 */ /* 0x000762000c1e1b00 */
[----:B------:R-:W-:Y:S02]  /*1170*/  CS2R R30, SRZ ;  /* 0x00000000001e7805 */ /* 0x000fe4000001ff00 */
[----:B------:R-:W-:Y:S01]  /*1180*/  IMAD R7, R7, 0x3, RZ ;  /* 0x0000000307077824 */ /* 0x000fe200078e02ff */
[----:B------:R1:W5:Y:S01]  /*1190*/  @!P5 LDG.E.64 R8, desc[UR4][R18.64+-0x18] ;  /* 0xffffe8041208d981 */ /* 0x000362000c1e1b00 */
[----:B------:R-:W-:Y:S02]  /*11a0*/  CS2R R36, SRZ ;  /* 0x0000000000247805 */ /* 0x000fe4000001ff00 */
[----:B0-----:R-:W-:Y:S01]  /*11b0*/  CS2R R12, SRZ ;  /* 0x00000000000c7805 */ /* 0x001fe2000001ff00 */
[----:B------:R-:W5:Y:S01]  /*11c0*/  @!P2 LDG.E.64 R30, desc[UR4][R22.64+0x8] ;  /* 0x00000804161ea981 */ /* 0x000f62000c1e1b00 */
[----:B------:R-:W-:-:S02]  /*11d0*/  IMAD.WIDE R26, R7, 0x8, R26 ;  /* 0x00000008071a7825 */ /* 0x000fc400078e021a */
[----:B------:R-:W1:Y:S03]  /*11e0*/  LDC.64 R6, c[0x0][0x3a8] ;  /* 0x0000ea00ff067b82 */ /* 0x000e660000000a00 */
[----:B------:R-:W5:Y:S04]  /*11f0*/  @!P3 LDG.E.64 R36, desc[UR4][R26.64+0x8] ;  /* 0x000008041a24b981 */ /* 0x000f68000c1e1b00 */
[----:B------:R-:W5:Y:S01]  /*1200*/  @!P3 LDG.E.64 R12, desc[UR4][R26.64] ;  /* 0x000000041a0cb981 */ /* 0x000f62000c1e1b00 */
[----:B---3--:R-:W1:Y:S01]  /*1210*/  MUFU.RCP64H R33, UR7 ;  /* 0x0000000700217d08 */ /* 0x008e620008001800 */
[----:B------:R-:W-:-:S06]  /*1220*/  IMAD.MOV.U32 R32, RZ, RZ, 0x1 ;  /* 0x00000001ff207424 */ /* 0x000fcc00078e00ff */
[----:B-1----:R-:W-:-:S08]  /*1230*/  DFMA R18, R32, -R6, 1 ;  /* 0x3ff000002012742b */ /* 0x002fd00000000806 */
[----:B------:R-:W-:-:S08]  /*1240*/  DFMA R18, R18, R18, R18 ;  /* 0x000000121212722b */ /* 0x000fd00000000012 */
[----:B------:R-:W-:Y:S02]  /*1250*/  DFMA R18, R32, R18, R32 ;  /* 0x000000122012722b */ /* 0x000fe40000000020 */
[----:B--2---:R-:W-:Y:S01]  /*1260*/  DMUL R20, R20, R20 ;  /* 0x0000001414147228 */ /* 0x004fe20000000000 */
[----:B------:R-:W-:Y:S07]  /*1270*/  BSSY.RECONVERGENT B0, `(.L_x_71) ;  /* 0x0000019000007945 */ /* 0x000fee0003800200 */
[----:B------:R-:W-:-:S02]  /*1280*/  DFMA R2, R2, R2, R20 ;  /* 0x000000020202722b */ /* 0x000fc40000000014 */
[----:B----4-:R-:W-:Y:S02]  /*1290*/  DADD R4, R4, R28 ;  /* 0x0000000004047229 */ /* 0x010fe4000000001c */
[----:B-----5:R-:W-:-:S06]  /*12a0*/  DADD R16, R16, R24 ;  /* 0x0000000010107229 */ /* 0x020fcc0000000018 */
[----:B------:R-:W-:Y:S02]  /*12b0*/  DADD R4, R4, -R30 ;  /* 0x0000000004047229 */ /* 0x000fe4000000081e */
[----:B------:R-:W-:-:S06]  /*12c0*/  DADD R8, R16, -R8 ;  /* 0x0000000010087229 */ /* 0x000fcc0000000808 */
[----:B------:R-:W-:Y:S02]  /*12d0*/  DADD R36, R4, -R36 ;  /* 0x0000000004247229 */ /* 0x000fe40000000824 */
[----:B------:R-:W-:Y:S02]  /*12e0*/  DADD R8, R8, -R12 ;  /* 0x0000000008087229 */ /* 0x000fe4000000080c */
[----:B------:R-:W-:-:S06]  /*12f0*/  DFMA R4, R18, -R6, 1 ;  /* 0x3ff000001204742b */ /* 0x000fcc0000000806 */
[----:B------:R-:W-:Y:S02]  /*1300*/  DADD R36, -R8, R36 ;  /* 0x0000000008247229 */ /* 0x000fe40000000124 */
[----:B------:R-:W-:-:S06]  /*1310*/  DFMA R18, R18, R4, R18 ;  /* 0x000000041212722b */ /* 0x000fcc0000000012 */
[----:B------:R-:W-:-:S08]  /*1320*/  DMUL R36, R36, 0.25 ;  /* 0x3fd0000024247828 */ /* 0x000fd00000000000 */
        /* <DEDUP_REMOVED lines=10> */
[----:B------:R-:W-:Y:S05]  /*13d0*/  CALL.REL.NOINC `($__internal_5_$__cuda_sm20_div_rn_f64_full) ;  /* 0x0000000000847944 */ /* 0x000fea0003c00000 */
[----:B------:R-:W-:Y:S02]  /*13e0*/  IMAD.MOV.U32 R4, RZ, RZ, R30 ;  /* 0x000000ffff047224 */ /* 0x000fe400078e001e */
[----:B------:R-:W-:-:S07]  /*13f0*/  IMAD.MOV.U32 R5, RZ, RZ, R31 ;  /* 0x000000ffff057224 */ /* 0x000fce00078e001f */
.L_x_72:
[----:B------:R-:W-:Y:S05]  /*1400*/  BSYNC.RECONVERGENT B0 ;  /* 0x0000000000007941 */ /* 0x000fea0003800200 */
.L_x_71:
[----:B------:R-:W-:Y:S01]  /*1410*/  DFMA R10, R4, R4, R2 ;  /* 0x00000004040a722b */ /* 0x000fe20000000002 */
[----:B------:R-:W-:Y:S01]  /*1420*/  IMAD.MOV.U32 R8, RZ, RZ, 0x0 ;  /* 0x00000000ff087424 */ /* 0x000fe200078e00ff */
[----:B------:R0:W-:Y:S01]  /*1430*/  STG.E.64 desc[UR4][R14.64+0x10], R4 ;  /* 0x000010040e007986 */ /* 0x0001e2000c101b04 */
[----:B------:R-:W-:Y:S01]  /*1440*/  IMAD.MOV.U32 R9, RZ, RZ, 0x3fd80000 ;  /* 0x3fd80000ff097424 */ /* 0x000fe200078e00ff */
[----:B------:R-:W-:Y:S02]  /*1450*/  BSSY.RECONVERGENT B0, `(.L_x_73) ;  /* 0x0000011000007945 */ /* 0x000fe40003800200 */
[----:B------:R-:W1:Y:S04]  /*1460*/  MUFU.RSQ64H R3, R11 ;  /* 0x0000000b00037308 */ /* 0x000e680000001c00 */
[----:B------:R-:W-:-:S05]  /*1470*/  VIADD R2, R11, 0xfcb00000 ;  /* 0xfcb000000b027836 */ /* 0x000fca0000000000 */
[----:B------:R-:W-:Y:S01]  /*1480*/  ISETP.GE.U32.AND P0, PT, R2, 0x7ca00000, PT ;  /* 0x7ca000000200780c */ /* 0x000fe20003f06070 */
[----:B-1----:R-:W-:-:S08]  /*1490*/  DMUL R6, R2, R2 ;  /* 0x0000000202067228 */ /* 0x002fd00000000000 */
        /* <DEDUP_REMOVED lines=9> */
[----:B0-----:R-:W-:Y:S10]  /*1530*/  @!P0 BRA `(.L_x_74) ;  /* 0x0000000000088947 */ /* 0x001ff40003800000 */
[----:B------:R-:W-:-:S07]  /*1540*/  MOV R0, 0x1560 ;  /* 0x0000156000007802 */ /* 0x000fce0000000f00 */
[----:B------:R-:W-:Y:S05]  /*1550*/  CALL.REL.NOINC `($__internal_6_$__cuda_sm20_dsqrt_rn_f64_mediumpath_v1) ;  /* 0x0000000400947944 */ /* 0x000fea0003c00000 */
.L_x_74:
[----:B------:R-:W-:Y:S05]  /*1560*/  BSYNC.RECONVERGENT B0 ;  /* 0x0000000000007941 */ /* 0x000fea0003800200 */
.L_x_73:
[----:B------:R-:W0:Y:S01]  /*1570*/  S2R R0, SR_TID.X ;  /* 0x0000000000007919 */ /* 0x000e220000002100 */
[----:B------:R-:W0:Y:S08]  /*1580*/  S2UR UR6, SR_CTAID.X ;  /* 0x00000000000679c3 */ /* 0x000e300000002500 */
[----:B------:R-:W0:Y:S08]  /*1590*/  LDC R5, c[0x0][0x360] ;  /* 0x0000d800ff057b82 */ /* 0x000e300000000800 */
[----:B------:R-:W1:Y:S01]  /*15a0*/  LDC.64 R2, c[0x0][0x398] ;  /* 0x0000e600ff027b82 */ /* 0x000e620000000a00 */
[----:B0-----:R-:W-:-:S04]  /*15b0*/  IMAD R5, R5, UR6, R0 ;  /* 0x0000000605057c24 */ /* 0x001fc8000f8e0200 */
[----:B-1----:R-:W-:-:S05]  /*15c0*/  IMAD.WIDE.U32 R2, R5, 0x8, R2 ;  /* 0x0000000805027825 */ /* 0x002fca00078e0002 */
[----:B------:R-:W-:Y:S01]  /*15d0*/  STG.E.64 desc[UR4][R2.64], R6 ;  /* 0x0000000602007986 */ /* 0x000fe2000c101b04 */
[----:B------:R-:W-:Y:S05]  /*15e0*/  EXIT ;  /* 0x000000000000794d */ /* 0x000fea0003800000 */
        .weak           $__internal_5_$__cuda_sm20_div_rn_f64_full
        .type           $__internal_5_$__cuda_sm20_div_rn_f64_full,@function
        .size           $__internal_5_$__cuda_sm20_div_rn_f64_full,($__internal_6_$__cuda_sm20_dsqrt_rn_f64_mediumpath_v1 - $__internal_5_$__cuda_sm20_div_rn_f64_full)
$__internal_5_$__cuda_sm20_div_rn_f64_full:
[----:B------:R-:W-:Y:S01]  /*15f0*/  FSETP.GEU.AND P4, PT, |R25|, 1.469367938527859385e-39, PT ;  /* 0x001000001900780b */ /* 0x000fe20003f8e200 */
[----:B------:R-:W-:Y:S01]  /*1600*/  IMAD.U32 R10, RZ, RZ, UR6 ;  /* 0x00000006ff0a7e24 */ /* 0x000fe2000f8e00ff */
[C---:B------:R-:W-:Y:S01]  /*1610*/  FSETP.GEU.AND P1, PT, |R11|.reuse, 1.469367938527859385e-39, PT ;  /* 0x001000000b00780b */ /* 0x040fe20003f2e200 */
[----:B------:R-:W-:Y:S01]  /*1620*/  IMAD.U32 R26, RZ, RZ, UR6 ;  /* 0x00000006ff1a7e24 */ /* 0x000fe2000f8e00ff */
[----:B------:R-:W-:Y:S01]  /*1630*/  LOP3.LUT R27, R11, 0x800fffff, RZ, 0xc0, !PT ;  /* 0x800fffff0b1b7812 */ /* 0x000fe200078ec0ff */
[----:B------:R-:W-:Y:S01]  /*1640*/  IMAD.MOV.U32 R38, RZ, RZ, 0x1ca00000 ;  /* 0x1ca00000ff267424 */ /* 0x000fe200078e00ff */
[----:B------:R-:W-:Y:S01]  /*1650*/  LOP3.LUT R37, R25, 0x7ff00000, RZ, 0xc0, !PT ;  /* 0x7ff0000019257812 */ /* 0x000fe200078ec0ff */
[----:B------:R-:W-:Y:S01]  /*1660*/  IMAD.MOV.U32 R32, RZ, RZ, 0x1 ;  /* 0x00000001ff207424 */ /* 0x000fe200078e00ff */
[----:B------:R-:W-:Y:S01]  /*1670*/  LOP3.LUT R27, R27, 0x3ff00000, RZ, 0xfc, !PT ;  /* 0x3ff000001b1b7812 */ /* 0x000fe200078efcff */
[----:B------:R-:W-:Y:S01]  /*1680*/  BSSY.RECONVERGENT B1, `(.L_x_75) ;  /* 0x000004f000017945 */ /* 0x000fe20003800200 */
[----:B------:R-:W-:-:S03]  /*1690*/  LOP3.LUT R40, R11, 0x7ff00000, RZ, 0xc0, !PT ;  /* 0x7ff000000b287812 */ /* 0x000fc600078ec0ff */
[----:B------:R-:W-:Y:S01]  /*16a0*/  @!P4 LOP3.LUT R28, R11, 0x7ff00000, RZ, 0xc0, !PT ;  /* 0x7ff000000b1cc812 */ /* 0x000fe200078ec0ff */
[----:B------:R-:W-:Y:S01]  /*16b0*/  @!P4 IMAD.MOV.U32 R30, RZ, RZ, RZ ;  /* 0x000000ffff1ec224 */ /* 0x000fe200078e00ff */
[----:B------:R-:W-:Y:S01]  /*16c0*/  @!P1 DMUL R26, R10, 8.98846567431157953865e+307 ;  /* 0x7fe000000a1a9828 */ /* 0x000fe20000000000 */
[C---:B------:R-:W-:Y:S02]  /*16d0*/  ISETP.GE.U32.AND P3, PT, R37.reuse, R40, PT ;  /* 0x000000282500720c */ /* 0x040fe40003f66070 */
[----:B------:R-:W-:Y:S01]  /*16e0*/  @!P4 ISETP.GE.U32.AND P5, PT, R37, R28, PT ;  /* 0x0000001c2500c20c */ /* 0x000fe20003fa6070 */
[----:B------:R-:W-:Y:S01]  /*16f0*/  IMAD.MOV.U32 R28, RZ, RZ, R24 ;  /* 0x000000ffff1c7224 */ /* 0x000fe200078e0018 */
[C---:B------:R-:W-:Y:S01]  /*1700*/  SEL R29, R38.reuse, 0x63400000, !P3 ;  /* 0x63400000261d7807 */ /* 0x040fe20005800000 */
[----:B------:R-:W0:Y:S01]  /*1710*/  MUFU.RCP64H R33, R27 ;  /* 0x0000001b00217308 */ /* 0x000e220000001800 */
[----:B------:R-:W-:Y:S02]  /*1720*/  @!P4 SEL R31, R38, 0x63400000, !P5 ;  /* 0x63400000261fc807 */ /* 0x000fe40006800000 */
[----:B------:R-:W-:-:S02]  /*1730*/  LOP3.LUT R29, R29, 0x800fffff, R25, 0xf8, !PT ;  /* 0x800fffff1d1d7812 */ /* 0x000fc400078ef819 */
[----:B------:R-:W-:Y:S02]  /*1740*/  @!P4 LOP3.LUT R31, R31, 0x80000000, R25, 0xf8, !PT ;  /* 0x800000001f1fc812 */ /* 0x000fe400078ef819 */
[----:B------:R-:W-:Y:S02]  /*1750*/  @!P1 LOP3.LUT R40, R27, 0x7ff00000, RZ, 0xc0, !PT ;  /* 0x7ff000001b289812 */ /* 0x000fe400078ec0ff */
[----:B------:R-:W-:-:S06]  /*1760*/  @!P4 LOP3.LUT R31, R31, 0x100000, RZ, 0xfc, !PT ;  /* 0x001000001f1fc812 */ /* 0x000fcc00078efcff */
[----:B------:R-:W-:Y:S02]  /*1770*/  @!P4 DFMA R28, R28, 2, -R30 ;  /* 0x400000001c1cc82b */ /* 0x000fe4000000081e */
[----:B0-----:R-:W-:-:S08]  /*1780*/  DFMA R30, R32, -R26, 1 ;  /* 0x3ff00000201e742b */ /* 0x001fd0000000081a */
[----:B------:R-:W-:-:S08]  /*1790*/  DFMA R30, R30, R30, R30 ;  /* 0x0000001e1e1e722b */ /* 0x000fd0000000001e */
[----:B------:R-:W-:-:S08]  /*17a0*/  DFMA R30, R32, R30, R32 ;  /* 0x0000001e201e722b */ /* 0x000fd00000000020 */
[----:B------:R-:W-:-:S08]  /*17b0*/  DFMA R32, R30, -R26, 1 ;  /* 0x3ff000001e20742b */ /* 0x000fd0000000081a */
        /* <DEDUP_REMOVED lines=12> */
[CC--:B------:R-:W-:Y:S02]  /*1880*/  ISETP.GE.U32.AND P1, PT, R37.reuse, R24.reuse, PT ;  /* 0x000000182500720c */ /* 0x0c0fe40003f26070 */
[----:B------:R-:W-:Y:S01]  /*1890*/  VIADDMNMX R37, R37, -R24, 0xb9600000, !PT ;  /* 0xb960000025257446 */ /* 0x000fe20007800918 */
[----:B------:R-:W-:Y:S01]  /*18a0*/  IMAD.MOV.U32 R24, RZ, RZ, RZ ;  /* 0x000000ffff187224 */ /* 0x000fe200078e00ff */
[----:B------:R-:W-:Y:S02]  /*18b0*/  SEL R25, R38, 0x63400000, !P1 ;  /* 0x6340000026197807 */ /* 0x000fe40004800000 */
[----:B------:R-:W-:-:S05]  /*18c0*/  VIMNMX R32, PT, PT, R37, 0x46a00000, PT ;  /* 0x46a0000025207848 */ /* 0x000fca0003fe0100 */
[----:B------:R-:W-:-:S04]  /*18d0*/  IMAD.IADD R32, R32, 0x1, -R25 ;  /* 0x0000000120207824 */ /* 0x000fc800078e0a19 */
        /* <DEDUP_REMOVED lines=20> */
.L_x_76:
        /* <DEDUP_REMOVED lines=16> */
.L_x_79:
[----:B------:R-:W-:Y:S01]  /*1b20*/  LOP3.LUT R31, R11, 0x80000, RZ, 0xfc, !PT ;  /* 0x000800000b1f7812 */ /* 0x000fe200078efcff */
[----:B------:R-:W-:Y:S01]  /*1b30*/  IMAD.MOV.U32 R30, RZ, RZ, R10 ;  /* 0x000000ffff1e7224 */ /* 0x000fe200078e000a */
[----:B------:R-:W-:Y:S06]  /*1b40*/  BRA `(.L_x_77) ;  /* 0x0000000000087947 */ /* 0x000fec0003800000 */
.L_x_78:
[----:B------:R-:W-:Y:S01]  /*1b50*/  LOP3.LUT R31, R25, 0x80000, RZ, 0xfc, !PT ;  /* 0x00080000191f7812 */ /* 0x000fe200078efcff */
[----:B------:R-:W-:-:S07]  /*1b60*/  IMAD.MOV.U32 R30, RZ, RZ, R24 ;  /* 0x000000ffff1e7224 */ /* 0x000fce00078e0018 */
.L_x_77:
[----:B------:R-:W-:Y:S05]  /*1b70*/  BSYNC.RECONVERGENT B1 ;  /* 0x0000000000017941 */ /* 0x000fea0003800200 */
.L_x_75:
[----:B------:R-:W-:Y:S02]  /*1b80*/  IMAD.MOV.U32 R24, RZ, RZ, R0 ;  /* 0x000000ffff187224 */ /* 0x000fe400078e0000 */
[----:B------:R-:W-:-:S04]  /*1b90*/  IMAD.MOV.U32 R25, RZ, RZ, 0x0 ;  /* 0x00000000ff197424 */ /* 0x000fc800078e00ff */
[----:B------:R-:W-:Y:S05]  /*1ba0*/  RET.REL.NODEC R24 `(_Z19pre_vorticityKernelPdPiS_S_idd) ;  /* 0xffffffe418147950 */ /* 0x000fea0003c3ffff */
        .weak           $__internal_6_$__cuda_sm20_dsqrt_rn_f64_mediumpath_v1
        .type           $__internal_6_$__cuda_sm20_dsqrt_rn_f64_mediumpath_v1,@function
        .size           $__internal_6_$__cuda_sm20_dsqrt_rn_f64_mediumpath_v1,(.L_x_123 - $__internal_6_$__cuda_sm20_dsqrt_rn_f64_mediumpath_v1)
$__internal_6_$__cuda_sm20_dsqrt_rn_f64_mediumpath_v1:
[----:B------:R-:W-:Y:S01]  /*1bb0*/  ISETP.GE.U32.AND P0, PT, R2, -0x3400000, PT ;  /* 0xfcc000000200780c */ /* 0x000fe20003f06070 */
[----:B------:R-:W-:Y:S01]  /*1bc0*/  BSSY.RECONVERGENT B1, `(.L_x_80) ;  /* 0x0000028000017945 */ /* 0x000fe20003800200 */
[----:B------:R-:W-:Y:S02]  /*1bd0*/  IMAD.MOV.U32 R8, RZ, RZ, R12 ;  /* 0x000000ffff087224 */ /* 0x000fe400078e000c */
[----:B------:R-:W-:Y:S02]  /*1be0*/  IMAD.MOV.U32 R4, RZ, RZ, R10 ;  /* 0x000000ffff047224 */ /* 0x000fe400078e000a */
[----:B------:R-:W-:Y:S02]  /*1bf0*/  IMAD.MOV.U32 R5, RZ, RZ, R11 ;  /* 0x000000ffff057224 */ /* 0x000fe400078e000b */
[----:B------:R-:W-:Y:S02]  /*1c00*/  IMAD.MOV.U32 R2, RZ, RZ, R18 ;  /* 0x000000ffff027224 */ /* 0x000fe400078e0012 */
[----:B------:R-:W-:-:S03]  /*1c10*/  IMAD.MOV.U32 R3, RZ, RZ, R19 ;  /* 0x000000ffff037224 */ /* 0x000fc600078e0013 */
        /* <DEDUP_REMOVED lines=9> */
.L_x_81:
        /* <DEDUP_REMOVED lines=9> */
[----:B------:R-:W-:Y:S02]  /*1d40*/  IMAD.MOV.U32 R8, RZ, RZ, 0x0 ;  /* 0x00000000ff087424 */ /* 0x000fe400078e00ff */
[----:B------:R-:W-:Y:S02]  /*1d50*/  IMAD.MOV.U32 R4, RZ, RZ, RZ ;  /* 0x000000ffff047224 */ /* 0x000fe400078e00ff */
[----:B------:R-:W-:Y:S01]  /*1d60*/  IMAD.MOV.U32 R9, RZ, RZ, 0x3fd80000 ;  /* 0x3fd80000ff097424 */ /* 0x000fe200078e00ff */
[----:B------:R-:W0:Y:S03]  /*1d70*/  MUFU.RSQ64H R5, R3 ;  /* 0x0000000300057308 */ /* 0x000e260000001c00 */
        /* <DEDUP_REMOVED lines=11> */
.L_x_83:
[----:B------:R-:W-:-:S11]  /*1e30*/  DADD R2, R4, R4 ;  /* 0x0000000004027229 */ /* 0x000fd60000000004 */
.L_x_82:
[----:B------:R-:W-:Y:S05]  /*1e40*/  BSYNC.RECONVERGENT B1 ;  /* 0x0000000000017941 */ /* 0x000fea0003800200 */
.L_x_80:
[----:B------:R-:W-:Y:S02]  /*1e50*/  IMAD.MOV.U32 R6, RZ, RZ, R2 ;  /* 0x000000ffff067224 */ /* 0x000fe400078e0002 */
[----:B------:R-:W-:Y:S02]  /*1e60*/  IMAD.MOV.U32 R7, RZ, RZ, R3 ;  /* 0x000000ffff077224 */ /* 0x000fe400078e0003 */
[----:B------:R-:W-:Y:S02]  /*1e70*/  IMAD.MOV.U32 R2, RZ, RZ, R0 ;  /* 0x000000ffff027224 */ /* 0x000fe400078e0000 */
[----:B------:R-:W-:-:S04]  /*1e80*/  IMAD.MOV.U32 R3, RZ, RZ, 0x0 ;  /* 0x00000000ff037424 */ /* 0x000fc800078e00ff */
[----:B------:R-:W-:Y:S05]  /*1e90*/  RET.REL.NODEC R2 `(_Z19pre_vorticityKernelPdPiS_S_idd) ;  /* 0xffffffe002587950 */ /* 0x000fea0003c3ffff */
.L_x_84:
        /* <DEDUP_REMOVED lines=14> */
.L_x_123:


//--------------------- .text._Z15viscosityKernelPdPiS_didd --------------------------
	.section	.text._Z15viscosityKernelPdPiS_didd,"ax",@progbits
	.align	128
        .global         _Z15viscosityKernelPdPiS_didd
        .type           _Z15viscosityKernelPdPiS_didd,@function
        .size           _Z15viscosityKernelPdPiS_didd,(.L_x_124 - _Z15viscosityKernelPdPiS_didd)
        .other          _Z15viscosityKernelPdPiS_didd,@"STO_CUDA_ENTRY STV_DEFAULT"
_Z15viscosityKernelPdPiS_didd:
.text._Z15viscosityKernelPdPiS_didd:
        /* <DEDUP_REMOVED lines=15> */
[----:B0-----:R-:W-:-:S05]  /*00f0*/  IMAD.WIDE.U32 R6, R2, 0x4, R6 ;  /* 0x0000000402067825 */ /* 0x001fca00078e0006 */
[----:B-1----:R-:W3:Y:S04]  /*0100*/  LDG.E R3, desc[UR6][R6.64] ;  /* 0x0000000606037981 */ /* 0x002ee8000c1e1900 */
[----:B------:R-:W3:Y:S04]  /*0110*/  LDG.E R4, desc[UR6][R6.64+0x4] ;  /* 0x0000040606047981 */ /* 0x000ee8000c1e1900 */
[----:B------:R-:W3:Y:S01]  /*0120*/  LDG.E R5, desc[UR6][R6.64+0x8] ;  /* 0x0000080606057981 */ /* 0x000ee2000c1e1900 */
[----:B------:R-:W-:Y:S01]  /*0130*/  UIADD3 UR4, UPT, UPT, UR5, -0x1, URZ ;  /* 0xffffffff05047890 */ /* 0x000fe2000fffe0ff */
[----:B--2---:R-:W-:Y:S01]  /*0140*/  IMAD.WIDE.U32 R8, R2, 0x8, R8 ;  /* 0x0000000802087825 */ /* 0x004fe200078e0008 */
[----:B---3--:R-:W-:-:S04]  /*0150*/  VIMNMX3 R0, R3, R4, R5, !PT ;  /* 0x000000040300720f */ /* 0x008fc80007800105 */
[----:B------:R-:W-:-:S13]  /*0160*/  ISETP.GE.AND P0, PT, R0, UR4, PT ;  /* 0x0000000400007c0c */ /* 0x000fda000bf06270 */
[----:B------:R-:W-:Y:S05]  /*0170*/  @P0 BRA `(.L_x_85) ;  /* 0x0000000800300947 */ /* 0x000fea0003800000 */
[----:B------:R-:W0:Y:S01]  /*0180*/  LDCU UR8, c[0x0][0x3ac] ;  /* 0x00007580ff0877ac */ /* 0x000e220008000800 */
[----:B------:R-:W1:Y:S01]  /*0190*/  LDC.64 R6, c[0x0][0x3a8] ;  /* 0x0000ea00ff067b82 */ /* 0x000e620000000a00 */
[----:B------:R-:W-:Y:S01]  /*01a0*/  IMAD.MOV.U32 R10, RZ, RZ, 0x1 ;  /* 0x00000001ff0a7424 */ /* 0x000fe200078e00ff */
[----:B------:R-:W2:Y:S06]  /*01b0*/  LDCU.64 UR4, c[0x0][0x398] ;  /* 0x00007300ff0477ac */ /* 0x000eac0008000a00 */
[----:B------:R-:W2:Y:S01]  /*01c0*/  LDC.64 R16, c[0x0][0x3b0] ;  /* 0x0000ec00ff107b82 */ /* 0x000ea20000000a00 */
[----:B0-----:R-:W1:Y:S02]  /*01d0*/  MUFU.RCP64H R11, UR8 ;  /* 0x00000008000b7d08 */ /* 0x001e640008001800 */
[----:B-1----:R-:W-:-:S08]  /*01e0*/  DFMA R12, R10, -R6, 1 ;  /* 0x3ff000000a0c742b */ /* 0x002fd00000000806 */
[----:B------:R-:W-:-:S08]  /*01f0*/  DFMA R12, R12, R12, R12 ;  /* 0x0000000c0c0c722b */ /* 0x000fd0000000000c */
[----:B------:R-:W-:Y:S02]  /*0200*/  DFMA R12, R10, R12, R10 ;  /* 0x0000000c0a0c722b */ /* 0x000fe4000000000a */
[----:B--2---:R-:W-:-:S06]  /*0210*/  DMUL R10, R16, UR4 ;  /* 0x00000004100a7c28 */ /* 0x004fcc0008000000 */
[----:B------:R-:W-:-:S04]  /*0220*/  DFMA R14, R12, -R6, 1 ;  /* 0x3ff000000c0e742b */ /* 0x000fc80000000806 */
[----:B------:R-:W-:-:S04]  /*0230*/  FSETP.GEU.AND P1, PT, |R11|, 6.5827683646048100446e-37, PT ;  /* 0x036000000b00780b */ /* 0x000fc80003f2e200 */
[----:B------:R-:W-:-:S08]  /*0240*/  DFMA R12, R12, R14, R12 ;  /* 0x0000000e0c0c722b */ /* 0x000fd0000000000c */
[----:B------:R-:W-:-:S08]  /*0250*/  DMUL R14, R10, R12 ;  /* 0x0000000c0a0e7228 */ /* 0x000fd00000000000 */
[----:B------:R-:W-:-:S08]  /*0260*/  DFMA R6, R14, -R6, R10 ;  /* 0x800000060e06722b */ /* 0x000fd0000000000a */
[----:B------:R-:W-:Y:S02]  /*0270*/  DFMA R12, R12, R6, R14 ;  /* 0x000000060c0c722b */ /* 0x000fe4000000000e */
[----:B------:R-:W0:Y:S08]  /*0280*/  LDC R6, c[0x0][0x3a8] ;  /* 0x0000ea00ff067b82 */ /* 0x000e300000000800 */
[----:B------:R-:W1:Y:S01]  /*0290*/  LDC R7, c[0x0][0x3ac] ;  /* 0x0000eb00ff077b82 */ /* 0x000e620000000800 */
[----:B------:R-:W-:-:S05]  /*02a0*/  FFMA R0, RZ, UR8, R13 ;  /* 0x00000008ff007c23 */ /* 0x000fca000800000d */
[----:B------:R-:W-:-:S13]  /*02b0*/  FSETP.GT.AND P0, PT, |R0|, 1.469367938527859385e-39, PT ;  /* 0x001000000000780b */ /* 0x000fda0003f04200 */
[----:B------:R-:W-:Y:S05]  /*02c0*/  @P0 BRA P1, `(.L_x_86) ;  /* 0x0000000000100947 */ /* 0x000fea0000800000 */
[----:B------:R-:W-:Y:S01]  /*02d0*/  IMAD.MOV.U32 R12, RZ, RZ, R10 ;  /* 0x000000ffff0c7224 */ /* 0x000fe200078e000a */
[----:B------:R-:W-:Y:S01]  /*02e0*/  MOV R0, 0x310 ;  /* 0x0000031000007802 */ /* 0x000fe20000000f00 */
[----:B------:R-:W-:-:S07]  /*02f0*/  IMAD.MOV.U32 R13, RZ, RZ, R11 ;  /* 0x000000ffff0d7224 */ /* 0x000fce00078e000b */
[----:B01----:R-:W-:Y:S05]  /*0300*/  CALL.REL.NOINC `($__internal_7_$__cuda_sm20_div_rn_f64_full) ;  /* 0x0000000400dc7944 */ /* 0x003fea0003c00000 */
.L_x_86:
[----:B------:R-:W2:Y:S01]  /*0310*/  LDCU UR4, c[0x0][0x3ac] ;  /* 0x00007580ff0477ac */ /* 0x000ea20008000800 */
[----:B------:R-:W3:Y:S01]  /*0320*/  LDC.64 R10, c[0x0][0x3a8] ;  /* 0x0000ea00ff0a7b82 */ /* 0x000ee20000000a00 */
[----:B------:R-:W-:Y:S01]  /*0330*/  IMAD.MOV.U32 R14, RZ, RZ, 0x1 ;  /* 0x00000001ff0e7424 */ /* 0x000fe200078e00ff */
[----:B------:R-:W-:Y:S01]  /*0340*/  FSETP.GEU.AND P1, PT, |R13|, 6.5827683646048100446e-37, PT ;  /* 0x036000000d00780b */ /* 0x000fe20003f2e200 */
[----:B------:R-:W-:Y:S01]  /*0350*/  BSSY.RECONVERGENT B0, `(.L_x_87) ;  /* 0x0000011000007945 */ /* 0x000fe20003800200 */
[----:B--2---:R-:W3:Y:S03]  /*0360*/  MUFU.RCP64H R15, UR4 ;  /* 0x00000004000f7d08 */ /* 0x004ee60008001800 */
[----:B---3--:R-:W-:-:S08]  /*0370*/  DFMA R16, R14, -R10, 1 ;  /* 0x3ff000000e10742b */ /* 0x008fd0000000080a */
        /* <DEDUP_REMOVED lines=10> */
[----:B------:R-:W-:-:S07]  /*0420*/  MOV R0, 0x440 ;  /* 0x0000044000007802 */ /* 0x000fce0000000f00 */
[----:B01----:R-:W-:Y:S05]  /*0430*/  CALL.REL.NOINC `($__internal_7_$__cuda_sm20_div_rn_f64_full) ;  /* 0x0000000400907944 */ /* 0x003fea0003c00000 */
[----:B------:R-:W-:Y:S02]  /*0440*/  IMAD.MOV.U32 R10, RZ, RZ, R12 ;  /* 0x000000ffff0a7224 */ /* 0x000fe400078e000c */
[----:B------:R-:W-:-:S07]  /*0450*/  IMAD.MOV.U32 R11, RZ, RZ, R13 ;  /* 0x000000ffff0b7224 */ /* 0x000fce00078e000d */
.L_x_88:
[----:B------:R-:W-:Y:S05]  /*0460*/  BSYNC.RECONVERGENT B0 ;  /* 0x0000000000007941 */ /* 0x000fea0003800200 */
.L_x_87:
[----:B------:R-:W2:Y:S01]  /*0470*/  LDC R24, c[0x0][0x3a0] ;  /* 0x0000e800ff187b82 */ /* 0x000ea20000000800 */
[----:B------:R-:W-:Y:S01]  /*0480*/  ISETP.GE.AND P1, PT, R4, RZ, PT ;  /* 0x000000ff0400720c */ /* 0x000fe20003f26270 */
[----:B------:R-:W3:Y:S01]  /*0490*/  LDCU.64 UR4, c[0x0][0x380] ;  /* 0x00007000ff0477ac */ /* 0x000ee20008000a00 */
[----:B------:R-:W-:Y:S02]  /*04a0*/  CS2R R16, SRZ ;  /* 0x0000000000107805 */ /* 0x000fe4000001ff00 */
[----:B------:R-:W-:Y:S02]  /*04b0*/  CS2R R18, SRZ ;  /* 0x0000000000127805 */ /* 0x000fe4000001ff00 */
[C---:B------:R-:W-:Y:S02]  /*04c0*/  ISETP.LT.OR P0, PT, R3.reuse, -0x1, !P1 ;  /* 0xffffffff0300780c */ /* 0x040fe40004f01670 */
[----:B------:R-:W-:Y:S01]  /*04d0*/  ISETP.LT.OR P1, PT, R3, 0x1, !P1 ;  /* 0x000000010300780c */ /* 0x000fe20004f21670 */
[----:B01----:R-:W0:Y:S01]  /*04e0*/  LDC.64 R6, c[0x0][0x380] ;  /* 0x0000e000ff067b82 */ /* 0x003e220000000a00 */
[----:B------:R-:W-:-:S02]  /*04f0*/  ISETP.LT.OR P0, PT, R5, RZ, P0 ;  /* 0x000000ff0500720c */ /* 0x000fc40000701670 */
[----:B------:R-:W-:Y:S02]  /*0500*/  ISETP.LT.OR P1, PT, R5, RZ, P1 ;  /* 0x000000ff0500720c */ /* 0x000fe40000f21670 */
[----:B---3--:R-:W-:Y:S01]  /*0510*/  LEA R12, P2, R2, UR4, 0x3 ;  /* 0x00000004020c7c11 */ /* 0x008fe2000f8418ff */
[----:B--2---:R-:W-:Y:S01]  /*0520*/  VIADD R0, R24, 0xfffffffe ;  /* 0xfffffffe18007836 */ /* 0x004fe20000000000 */
[----:B------:R-:W-:-:S04]  /*0530*/  ISETP.GE.OR P1, PT, R3, R24, P1 ;  /* 0x000000180300720c */ /* 0x000fc80000f26670 */
[-C--:B------:R-:W-:Y:S02]  /*0540*/  ISETP.GE.OR P0, PT, R3, R0.reuse, P0 ;  /* 0x000000000300720c */ /* 0x080fe40000706670 */
[CC--:B------:R-:W-:Y:S02]  /*0550*/  ISETP.GT.OR P1, PT, R4.reuse, R0.reuse, P1 ;  /* 0x000000000400720c */ /* 0x0c0fe40000f24670 */
[-C--:B------:R-:W-:Y:S02]  /*0560*/  ISETP.GT.OR P0, PT, R4, R0.reuse, P0 ;  /* 0x000000000400720c */ /* 0x080fe40000704670 */
[CC--:B------:R-:W-:Y:S02]  /*0570*/  ISETP.GT.OR P1, PT, R5.reuse, R0.reuse, P1 ;  /* 0x000000000500720c */ /* 0x0c0fe40000f24670 */
[----:B------:R-:W-:-:S11]  /*0580*/  ISETP.GT.OR P0, PT, R5, R0, P0 ;  /* 0x000000000500720c */ /* 0x000fd60000704670 */
[C---:B------:R-:W-:Y:S02]  /*0590*/  @!P1 VIADD R15, R3.reuse, 0xffffffff ;  /* 0xffffffff030f9836 */ /* 0x040fe40000000000 */
[-C--:B------:R-:W-:Y:S02]  /*05a0*/  @!P0 IMAD R13, R3, R24.reuse, R24 ;  /* 0x00000018030d8224 */ /* 0x080fe400078e0218 */
[-C--:B------:R-:W-:Y:S02]  /*05b0*/  @!P1 IMAD R15, R15, R24.reuse, R4 ;  /* 0x000000180f0f9224 */ /* 0x080fe400078e0204 */
[----:B------:R-:W-:Y:S02]  /*05c0*/  @!P0 IMAD.IADD R13, R4, 0x1, R13 ;  /* 0x00000001040d8824 */ /* 0x000fe400078e020d */
[-CC-:B------:R-:W-:Y:S02]  /*05d0*/  @!P1 IMAD R15, R15, R24.reuse, R5.reuse ;  /* 0x000000180f0f9224 */ /* 0x180fe400078e0205 */
[----:B------:R-:W-:-:S02]  /*05e0*/  @!P0 IMAD R13, R13, R24, R5 ;  /* 0x000000180d0d8224 */ /* 0x000fc400078e0205 */
[----:B------:R-:W-:Y:S02]  /*05f0*/  @!P1 IMAD R15, R15, 0x3, RZ ;  /* 0x000000030f0f9824 */ /* 0x000fe400078e02ff */
[----:B------:R-:W-:Y:S02]  /*0600*/  @!P0 IMAD R13, R13, 0x3, RZ ;  /* 0x000000030d0d8824 */ /* 0x000fe400078e02ff */
[----:B0-----:R-:W-:-:S04]  /*0610*/  @!P1 IMAD.WIDE R22, R15, 0x8, R6 ;  /* 0x000000080f169825 */ /* 0x001fc800078e0206 */
[----:B------:R-:W-:Y:S01]  /*0620*/  @!P0 IMAD.WIDE R20, R13, 0x8, R6 ;  /* 0x000000080d148825 */ /* 0x000fe200078e0206 */
[----:B------:R-:W-:Y:S01]  /*0630*/  LEA.HI.X R13, R2, UR5, RZ, 0x3, P2 ;  /* 0x00000005020d7c11 */ /* 0x000fe200090f1cff */
[----:B------:R-:W2:Y:S04]  /*0640*/  @!P1 LDG.E.64 R18, desc[UR6][R22.64] ;  /* 0x0000000616129981 */ /* 0x000ea8000c1e1b00 */
[----:B------:R0:W3:Y:S04]  /*0650*/  @!P0 LDG.E.64 R16, desc[UR6][R20.64] ;  /* 0x0000000614108981 */ /* 0x0000e8000c1e1b00 */
[----:B------:R-:W3:Y:S01]  /*0660*/  LDG.E.64 R14, desc[UR6][R12.64] ;  /* 0x000000060c0e7981 */ /* 0x000ee2000c1e1b00 */
[----:B------:R-:W-:-:S02]  /*0670*/  ISETP.GE.AND P0, PT, R4, -0x1, PT ;  /* 0xffffffff0400780c */ /* 0x000fc40003f06270 */
[----:B------:R-:W-:Y:S02]  /*0680*/  ISETP.GE.AND P1, PT, R4, 0x1, PT ;  /* 0x000000010400780c */ /* 0x000fe40003f26270 */
[C---:B------:R-:W-:Y:S02]  /*0690*/  ISETP.LT.OR P0, PT, R3.reuse, RZ, !P0 ;  /* 0x000000ff0300720c */ /* 0x040fe40004701670 */
[----:B------:R-:W-:Y:S02]  /*06a0*/  ISETP.LT.OR P1, PT, R3, RZ, !P1 ;  /* 0x000000ff0300720c */ /* 0x000fe40004f21670 */
[C---:B------:R-:W-:Y:S02]  /*06b0*/  ISETP.LT.OR P0, PT, R5.reuse, RZ, P0 ;  /* 0x000000ff0500720c */ /* 0x040fe40000701670 */
[----:B------:R-:W-:Y:S02]  /*06c0*/  ISETP.LT.OR P1, PT, R5, RZ, P1 ;  /* 0x000000ff0500720c */ /* 0x000fe40000f21670 */
[----:B------:R-:W-:-:S02]  /*06d0*/  ISETP.GT.OR P0, PT, R3, R0, P0 ;  /* 0x000000000300720c */ /* 0x000fc40000704670 */
[-C--:B------:R-:W-:Y:S02]  /*06e0*/  ISETP.GT.OR P1, PT, R3, R0.reuse, P1 ;  /* 0x000000000300720c */ /* 0x080fe40000f24670 */
[C---:B------:R-:W-:Y:S02]  /*06f0*/  ISETP.GE.OR P0, PT, R4.reuse, R0, P0 ;  /* 0x000000000400720c */ /* 0x040fe40000706670 */
[----:B------:R-:W-:Y:S02]  /*0700*/  ISETP.GE.OR P1, PT, R4, R24, P1 ;  /* 0x000000180400720c */ /* 0x000fe40000f26670 */
[CC--:B------:R-:W-:Y:S02]  /*0710*/  ISETP.GT.OR P0, PT, R5.reuse, R0.reuse, P0 ;  /* 0x000000000500720c */ /* 0x0c0fe40000704670 */
[----:B------:R-:W-:Y:S01]  /*0720*/  ISETP.GT.OR P1, PT, R5, R0, P1 ;  /* 0x000000000500720c */ /* 0x000fe20000f24670 */
[----:B------:R-:W-:-:S10]  /*0730*/  IMAD R25, R3, R24, R4 ;  /* 0x0000001803197224 */ /* 0x000fd400078e0204 */
[----:B------:R-:W-:-:S04]  /*0740*/  @!P0 IMAD R2, R25, R24, R24 ;  /* 0x0000001819028224 */ /* 0x000fc800078e0218 */
[----:B------:R-:W-:Y:S01]  /*0750*/  @!P0 IMAD.IADD R2, R5, 0x1, R2 ;  /* 0x0000000105028824 */ /* 0x000fe200078e0202 */
[----:B0-----:R-:W-:Y:S01]  /*0760*/  CS2R R20, SRZ ;  /* 0x0000000000147805 */ /* 0x001fe2000001ff00 */
[C---:B---3--:R-:W-:Y:S02]  /*0770*/  DADD R16, -R14.reuse, R16 ;  /* 0x000000000e107229 */ /* 0x048fe40000000110 */
[----:B--2---:R-:W-:-:S08]  /*0780*/  DADD R18, R14, -R18 ;  /* 0x000000000e127229 */ /* 0x004fd00000000812 */
[----:B------:R-:W-:Y:S01]  /*0790*/  DADD R16, R16, -R18 ;  /* 0x0000000010107229 */ /* 0x000fe20000000812 */
[----:B------:R-:W-:-:S04]  /*07a0*/  @!P1 VIADD R18, R25, 0xffffffff ;  /* 0xffffffff19129836 */ /* 0x000fc80000000000 */
[----:B------:R-:W-:Y:S02]  /*07b0*/  @!P1 IMAD R18, R18, R24, R5 ;  /* 0x0000001812129224 */ /* 0x000fe400078e0205 */
[----:B------:R-:W-:Y:S01]  /*07c0*/  @!P0 IMAD R19, R2, 0x3, RZ ;  /* 0x0000000302138824 */ /* 0x000fe200078e02ff */
[----:B------:R-:W-:Y:S01]  /*07d0*/  DFMA R14, R16, R10, R14 ;  /* 0x0000000a100e722b */ /* 0x000fe2000000000e */
[----:B------:R-:W-:Y:S01]  /*07e0*/  @!P1 IMAD R23, R18, 0x3, RZ ;  /* 0x0000000312179824 */ /* 0x000fe200078e02ff */
[----:B------:R-:W-:Y:S01]  /*07f0*/  CS2R R16, SRZ ;  /* 0x0000000000107805 */ /* 0x000fe2000001ff00 */
[----:B------:R-:W-:-:S04]  /*0800*/  @!P0 IMAD.WIDE R18, R19, 0x8, R6 ;  /* 0x0000000813128825 */ /* 0x000fc800078e0206 */
[----:B------:R-:W-:Y:S01]  /*0810*/  @!P1 IMAD.WIDE R22, R23, 0x8, R6 ;  /* 0x0000000817169825 */ /* 0x000fe200078e0206 */
[----:B------:R-:W-:Y:S04]  /*0820*/  STG.E.64 desc[UR6][R8.64], R14 ;  /* 0x0000000e08007986 */ /* 0x000fe8000c101b06 */
[----:B------:R-:W2:Y:S04]  /*0830*/  @!P0 LDG.E.64 R16, desc[UR6][R18.64+0x8] ;  /* 0x0000080612108981 */ /* 0x000ea8000c1e1b00 */
[----:B------:R-:W2:Y:S04]  /*0840*/  LDG.E.64 R26, desc[UR6][R12.64+0x8] ;  /* 0x000008060c1a7981 */ /* 0x000ea8000c1e1b00 */
[----:B------:R-:W3:Y:S01]  /*0850*/  @!P1 LDG.E.64 R20, desc[UR6][R22.64+0x8] ;  /* 0x0000080616149981 */ /* 0x000ee2000c1e1b00 */
[----:B------:R-:W-:-:S04]  /*0860*/  LOP3.LUT R2, R3, R4, RZ, 0xfc, !PT ;  /* 0x0000000403027212 */ /* 0x000fc800078efcff */
[----:B------:R-:W-:-:S04]  /*0870*/  ISETP.GE.AND P1, PT, R2, RZ, PT ;  /* 0x000000ff0200720c */ /* 0x000fc80003f26270 */
[C---:B------:R-:W-:Y:S02]  /*0880*/  ISETP.LT.OR P0, PT, R5.reuse, -0x1, !P1 ;  /* 0xffffffff0500780c */ /* 0x040fe40004f01670 */
[----:B------:R-:W-:Y:S02]  /*0890*/  ISETP.LT.OR P1, PT, R5, 0x1, !P1 ;  /* 0x000000010500780c */ /* 0x000fe40004f21670 */
[CC--:B------:R-:W-:Y:S02]  /*08a0*/  ISETP.GT.OR P0, PT, R3.reuse, R0.reuse, P0 ;  /* 0x000000000300720c */ /* 0x0c0fe40000704670 */
[-C--:B------:R-:W-:Y:S02]  /*08b0*/  ISETP.GT.OR P1, PT, R3, R0.reuse, P1 ;  /* 0x000000000300720c */ /* 0x080fe40000f24670 */
[CC--:B------:R-:W-:Y:S02]  /*08c0*/  ISETP.GT.OR P0, PT, R4.reuse, R0.reuse, P0 ;  /* 0x000000000400720c */ /* 0x0c0fe40000704670 */
[-C--:B------:R-:W-:Y:S01]  /*08d0*/  ISETP.GT.OR P1, PT, R4, R0.reuse, P1 ;  /* 0x000000000400720c */ /* 0x080fe20000f24670 */
[----:B------:R-:W-:Y:S01]  /*08e0*/  IMAD.MOV.U32 R2, RZ, RZ, 0x3 ;  /* 0x00000003ff027424 */ /* 0x000fe200078e00ff */
[----:B------:R-:W-:Y:S01]  /*08f0*/  ISETP.GE.OR P0, PT, R5, R0, P0 ;  /* 0x000000000500720c */ /* 0x000fe20000706670 */
[-C--:B------:R-:W-:Y:S01]  /*0900*/  IMAD R25, R25, R24.reuse, R5 ;  /* 0x0000001819197224 */ /* 0x080fe200078e0205 */
[----:B------:R-:W-:-:S03]  /*0910*/  ISETP.GE.OR P1, PT, R5, R24, P1 ;  /* 0x000000180500720c */ /* 0x000fc60000f26670 */
[----:B------:R-:W-:Y:S01]  /*0920*/  IMAD R25, R25, R2, 0x3 ;  /* 0x0000000319197424 */ /* 0x000fe200078e0202 */
[----:B------:R-:W-:Y:S02]  /*0930*/  CS2R R2, SRZ ;  /* 0x0000000000027805 */ /* 0x000fe4000001ff00 */
[----:B------:R-:W-:Y:S01]  /*0940*/  CS2R R4, SRZ ;  /* 0x0000000000047805 */ /* 0x000fe2000001ff00 */
[----:B------:R-:W-:Y:S01]  /*0950*/  IMAD.WIDE R6, R25, 0x8, R6 ;  /* 0x0000000819067825 */ /* 0x000fe200078e0206 */
[C---:B--2---:R-:W-:Y:S02]  /*0960*/  DADD R16, -R26.reuse, R16 ;  /* 0x000000001a107229 */ /* 0x044fe40000000110 */
[----:B---3--:R-:W-:-:S08]  /*0970*/  DADD R20, R26, -R20 ;  /* 0x000000001a147229 */ /* 0x008fd00000000814 */
[----:B------:R-:W-:-:S08]  /*0980*/  DADD R16, R16, -R20 ;  /* 0x0000000010107229 */ /* 0x000fd00000000814 */
[----:B------:R-:W-:-:S07]  /*0990*/  DFMA R16, R16, R10, R26 ;  /* 0x0000000a1010722b */ /* 0x000fce000000001a */
[----:B------:R-:W-:Y:S04]  /*09a0*/  STG.E.64 desc[UR6][R8.64+0x8], R16 ;  /* 0x0000081008007986 */ /* 0x000fe8000c101b06 */
[----:B------:R-:W2:Y:S04]  /*09b0*/  LDG.E.64 R12, desc[UR6][R12.64+0x10] ;  /* 0x000010060c0c7981 */ /* 0x000ea8000c1e1b00 */
[----:B------:R-:W2:Y:S04]  /*09c0*/  @!P0 LDG.E.64 R2, desc[UR6][R6.64+0x10] ;  /* 0x0000100606028981 */ /* 0x000ea8000c1e1b00 */
[----:B------:R-:W3:Y:S01]  /*09d0*/  @!P1 LDG.E.64 R4, desc[UR6][R6.64+-0x20] ;  /* 0xffffe00606049981 */ /* 0x000ee2000c1e1b00 */
[----:B--2---:R-:W-:-:S02]  /*09e0*/  DADD R2, -R12, R2 ;  /* 0x000000000c027229 */ /* 0x004fc40000000102 */
[----:B---3--:R-:W-:-:S08]  /*09f0*/  DADD R4, R12, -R4 ;  /* 0x000000000c047229 */ /* 0x008fd00000000804 */
[----:B------:R-:W-:-:S08]  /*0a00*/  DADD R2, R2, -R4 ;  /* 0x0000000002027229 */ /* 0x000fd00000000804 */
[----:B------:R-:W-:-:S07]  /*0a10*/  DFMA R2, R2, R10, R12 ;  /* 0x0000000a0202722b */ /* 0x000fce000000000c */
[----:B------:R-:W-:Y:S01]  /*0a20*/  STG.E.64 desc[UR6][R8.64+0x10], R2 ;  /* 0x0000100208007986 */ /* 0x000fe2000c101b06 */
[----:B------:R-:W-:Y:S05]  /*0a30*/  EXIT ;  /* 0x000000000000794d */ /* 0x000fea0003800000 */
.L_x_85:
[----:B------:R-:W-:Y:S04]  /*0a40*/  STG.E.64 desc[UR6][R8.64], RZ ;  /* 0x000000ff08007986 */ /* 0x000fe8000c101b06 */
[----:B------:R-:W-:Y:S04]  /*0a50*/  STG.E.64 desc[UR6][R8.64+0x8], RZ ;  /* 0x000008ff08007986 */ /* 0x000fe8000c101b06 */
[----:B------:R-:W-:Y:S01]  /*0a60*/  STG.E.64 desc[UR6][R8.64+0x10], RZ ;  /* 0x000010ff08007986 */ /* 0x000fe2000c101b06 */
[----:B------:R-:W-:Y:S05]  /*0a70*/  EXIT ;  /* 0x000000000000794d */ /* 0x000fea0003800000 */
        .weak           $__internal_7_$__cuda_sm20_div_rn_f64_full
        .type           $__internal_7_$__cuda_sm20_div_rn_f64_full,@function
        .size           $__internal_7_$__cuda_sm20_div_rn_f64_full,(.L_x_124 - $__internal_7_$__cuda_sm20_div_rn_f64_full)
$__internal_7_$__cuda_sm20_div_rn_f64_full:
[C---:B------:R-:W-:Y:S01]  /*0a80*/  FSETP.GEU.AND P0, PT, |R7|.reuse, 1.469367938527859385e-39, PT ;  /* 0x001000000700780b */ /* 0x040fe20003f0e200 */
[----:B------:R-:W-:Y:S01]  /*0a90*/  IMAD.MOV.U32 R14, RZ, RZ, 0x1 ;  /* 0x00000001ff0e7424 */ /* 0x000fe200078e00ff */
[----:B------:R-:W-:Y:S01]  /*0aa0*/  LOP3.LUT R10, R7, 0x800fffff, RZ, 0xc0, !PT ;  /* 0x800fffff070a7812 */ /* 0x000fe200078ec0ff */
[----:B------:R-:W-:Y:S01]  /*0ab0*/  IMAD.MOV.U32 R23, RZ, RZ, 0x1ca00000 ;  /* 0x1ca00000ff177424 */ /* 0x000fe200078e00ff */
[C---:B------:R-:W-:Y:S01]  /*0ac0*/  FSETP.GEU.AND P2, PT, |R13|.reuse, 1.469367938527859385e-39, PT ;  /* 0x001000000d00780b */ /* 0x040fe20003f4e200 */
[----:B------:R-:W-:Y:S01]  /*0ad0*/  BSSY.RECONVERGENT B1, `(.L_x_89) ;  /* 0x0000052000017945 */ /* 0x000fe20003800200 */
[----:B------:R-:W-:Y:S01]  /*0ae0*/  LOP3.LUT R11, R10, 0x3ff00000, RZ, 0xfc, !PT ;  /* 0x3ff000000a0b7812 */ /* 0x000fe200078efcff */
[----:B------:R-:W-:Y:S01]  /*0af0*/  IMAD.MOV.U32 R10, RZ, RZ, R6 ;  /* 0x000000ffff0a7224 */ /* 0x000fe200078e0006 */
[----:B------:R-:W-:Y:S02]  /*0b00*/  LOP3.LUT R22, R13, 0x7ff00000, RZ, 0xc0, !PT ;  /* 0x7ff000000d167812 */ /* 0x000fe400078ec0ff */
[----:B------:R-:W-:-:S03]  /*0b10*/  LOP3.LUT R25, R7, 0x7ff00000, RZ, 0xc0, !PT ;  /* 0x7ff0000007197812 */ /* 0x000fc600078ec0ff */
[----:B------:R-:W-:Y:S01]  /*0b20*/  @!P0 DMUL R10, R6, 8.98846567431157953865e+307 ;  /* 0x7fe00000060a8828 */ /* 0x000fe20000000000 */
[----:B------:R-:W-:-:S03]  /*0b30*/  ISETP.GE.U32.AND P1, PT, R22, R25, PT ;  /* 0x000000191600720c */ /* 0x000fc60003f26070 */
[----:B------:R-:W-:Y:S02]  /*0b40*/  @!P2 LOP3.LUT R17, R7, 0x7ff00000, RZ, 0xc0, !PT ;  /* 0x7ff000000711a812 */ /* 0x000fe400078ec0ff */
[----:B------:R-:W0:Y:S02]  /*0b50*/  MUFU.RCP64H R15, R11 ;  /* 0x0000000b000f7308 */ /* 0x000e240000001800 */
[----:B------:R-:W-:Y:S02]  /*0b60*/  @!P2 ISETP.GE.U32.AND P3, PT, R22, R17, PT ;  /* 0x000000111600a20c */ /* 0x000fe40003f66070 */
[----:B------:R-:W-:Y:S02]  /*0b70*/  @!P0 LOP3.LUT R25, R11, 0x7ff00000, RZ, 0xc0, !PT ;  /* 0x7ff000000b198812 */ /* 0x000fe400078ec0ff */
[----:B------:R-:W-:-:S04]  /*0b80*/  @!P2 SEL R17, R23, 0x63400000, !P3 ;  /* 0x634000001711a807 */ /* 0x000fc80005800000 */
[----:B------:R-:W-:-:S04]  /*0b90*/  @!P2 LOP3.LUT R20, R17, 0x80000000, R13, 0xf8, !PT ;  /* 0x800000001114a812 */ /* 0x000fc800078ef80d */
[----:B------:R-:W-:Y:S01]  /*0ba0*/  @!P2 LOP3.LUT R21, R20, 0x100000, RZ, 0xfc, !PT ;  /* 0x001000001415a812 */ /* 0x000fe200078efcff */
[----:B------:R-:W-:Y:S01]  /*0bb0*/  @!P2 IMAD.MOV.U32 R20, RZ, RZ, RZ ;  /* 0x000000ffff14a224 */ /* 0x000fe200078e00ff */
        /* <DEDUP_REMOVED lines=8> */
[----:B------:R-:W-:-:S08]  /*0c40*/  DFMA R16, R18, R16, R18 ;  /* 0x000000101210722b */ /* 0x000fd00000000012 */
[----:B------:R-:W-:-:S08]  /*0c50*/  DMUL R18, R16, R14 ;  /* 0x0000000e10127228 */ /* 0x000fd00000000000 */
[----:B------:R-:W-:-:S08]  /*0c60*/  DFMA R20, R18, -R10, R14 ;  /* 0x8000000a1214722b */ /* 0x000fd0000000000e */
[----:B------:R-:W-:Y:S01]  /*0c70*/  DFMA R20, R16, R20, R18 ;  /* 0x000000141014722b */ /* 0x000fe20000000012 */
[----:B------:R-:W-:Y:S01]  /*0c80*/  IMAD.MOV.U32 R18, RZ, RZ, R22 ;  /* 0x000000ffff127224 */ /* 0x000fe200078e0016 */
[----:B------:R-:W-:Y:S01]  /*0c90*/  @!P2 LOP3.LUT R18, R15, 0x7ff00000, RZ, 0xc0, !PT ;  /* 0x7ff000000f12a812 */ /* 0x000fe200078ec0ff */
[----:B------:R-:W-:-:S04]  /*0ca0*/  VIADD R17, R25, 0xffffffff ;  /* 0xffffffff19117836 */ /* 0x000fc80000000000 */
[----:B------:R-:W-:-:S05]  /*0cb0*/  VIADD R16, R18, 0xffffffff ;  /* 0xffffffff12107836 */ /* 0x000fca0000000000 */
[----:B------:R-:W-:-:S04]  /*0cc0*/  ISETP.GT.U32.AND P0, PT, R16, 0x7feffffe, PT ;  /* 0x7feffffe1000780c */ /* 0x000fc80003f04070 */
        /* <DEDUP_REMOVED lines=29> */
.L_x_90:
        /* <DEDUP_REMOVED lines=16> */
.L_x_93:
[----:B------:R-:W-:Y:S01]  /*0fa0*/  LOP3.LUT R17, R7, 0x80000, RZ, 0xfc, !PT ;  /* 0x0008000007117812 */ /* 0x000fe200078efcff */
[----:B------:R-:W-:Y:S01]  /*0fb0*/  IMAD.MOV.U32 R16, RZ, RZ, R6 ;  /* 0x000000ffff107224 */ /* 0x000fe200078e0006 */
[----:B------:R-:W-:Y:S06]  /*0fc0*/  BRA `(.L_x_91) ;  /* 0x0000000000087947 */ /* 0x000fec0003800000 */
.L_x_92:
[----:B------:R-:W-:Y:S01]  /*0fd0*/  LOP3.LUT R17, R13, 0x80000, RZ, 0xfc, !PT ;  /* 0x000800000d117812 */ /* 0x000fe200078efcff */
[----:B------:R-:W-:-:S07]  /*0fe0*/  IMAD.MOV.U32 R16, RZ, RZ, R12 ;  /* 0x000000ffff107224 */ /* 0x000fce00078e000c */
.L_x_91:
[----:B------:R-:W-:Y:S05]  /*0ff0*/  BSYNC.RECONVERGENT B1 ;  /* 0x0000000000017941 */ /* 0x000fea0003800200 */
.L_x_89:
[----:B------:R-:W-:Y:S02]  /*1000*/  IMAD.MOV.U32 R10, RZ, RZ, R0 ;  /* 0x000000ffff0a7224 */ /* 0x000fe400078e0000 */
[----:B------:R-:W-:Y:S02]  /*1010*/  IMAD.MOV.U32 R11, RZ, RZ, 0x0 ;  /* 0x00000000ff0b7424 */ /* 0x000fe400078e00ff */
[----:B------:R-:W-:Y:S02]  /*1020*/  IMAD.MOV.U32 R12, RZ, RZ, R16 ;  /* 0x000000ffff0c7224 */ /* 0x000fe400078e0010 */
[----:B------:R-:W-:Y:S01]  /*1030*/  IMAD.MOV.U32 R13, RZ, RZ, R17 ;  /* 0x000000ffff0d7224 */ /* 0x000fe200078e0011 */
[----:B------:R-:W-:Y:S06]  /*1040*/  RET.REL.NODEC R10 `(_Z15viscosityKernelPdPiS_didd) ;  /* 0xffffffec0aec7950 */ /* 0x000fec0003c3ffff */
.L_x_94:
        /* <DEDUP_REMOVED lines=11> */
.L_x_124:


//--------------------- .text._Z12advectKernelPdPiS_idd --------------------------
	.section	.text._Z12advectKernelPdPiS_idd,"ax",@progbits
	.align	128
        .global         _Z12advectKernelPdPiS_idd
        .type           _Z12advectKernelPdPiS_idd,@function
        .size           _Z12advectKernelPdPiS_idd,(.L_x_125 - _Z12advectKernelPdPiS_idd)
        .other          _Z12advectKernelPdPiS_idd,@"STO_CUDA_ENTRY STV_DEFAULT"
_Z12advectKernelPdPiS_idd:
.text._Z12advectKernelPdPiS_idd:
        /* <DEDUP_REMOVED lines=13> */
[----:B------:R-:W-:Y:S01]  /*00d0*/  IMAD R11, R0, 0x3, RZ ;  /* 0x00000003000b7824 */ /* 0x000fe200078e02ff */
[----:B------:R-:W-:Y:S02]  /*00e0*/  CS2R R14, SRZ ;  /* 0x00000000000e7805 */ /* 0x000fe4000001ff00 */
[----:B------:R-:W-:Y:S01]  /*00f0*/  CS2R R18, SRZ ;  /* 0x0000000000127805 */ /* 0x000fe2000001ff00 */
[----:B------:R-:W2:Y:S01]  /*0100*/  LDCU.64 UR6, c[0x0][0x380] ;  /* 0x00007000ff0677ac */ /* 0x000ea20008000a00 */
[----:B------:R-:W3:Y:S01]  /*0110*/  LDCU UR10, c[0x0][0x3a4] ;  /* 0x00007480ff0a77ac */ /* 0x000ee20008000800 */
[----:B------:R-:W-:Y:S01]  /*0120*/  IMAD.MOV.U32 R22, RZ, RZ, 0x1 ;  /* 0x00000001ff167424 */ /* 0x000fe200078e00ff */
[----:B------:R-:W4:Y:S01]  /*0130*/  LDCU.64 UR8, c[0x0][0x390] ;  /* 0x00007200ff0877ac */ /* 0x000f220008000a00 */
[----:B0-----:R-:W-:-:S05]  /*0140*/  IMAD.WIDE.U32 R2, R11, 0x4, R2 ;  /* 0x000000040b027825 */ /* 0x001fca00078e0002 */
[----:B-1----:R-:W2:Y:S04]  /*0150*/  LDG.E R9, desc[UR4][R2.64+0x4] ;  /* 0x0000040402097981 */ /* 0x002ea8000c1e1900 */
[----:B------:R-:W3:Y:S04]  /*0160*/  LDG.E R7, desc[UR4][R2.64] ;  /* 0x0000000402077981 */ /* 0x000ee8000c1e1900 */
[----:B------:R-:W4:Y:S01]  /*0170*/  LDG.E R5, desc[UR4][R2.64+0x8] ;  /* 0x0000080402057981 */ /* 0x000f22000c1e1900 */
[----:B------:R-:W-:Y:S02]  /*0180*/  VIADD R0, R6, 0xfffffffe ;  /* 0xfffffffe06007836 */ /* 0x000fe40000000000 */
[----:B------:R-:W-:Y:S01]  /*0190*/  IMAD.SHL.U32 R10, R11, 0x8, RZ ;  /* 0x000000080b0a7824 */ /* 0x000fe200078e00ff */
[----:B--2---:R-:W-:-:S04]  /*01a0*/  ISETP.GE.AND P1, PT, R9, RZ, PT ;  /* 0x000000ff0900720c */ /* 0x004fc80003f26270 */
[C---:B---3--:R-:W-:Y:S02]  /*01b0*/  ISETP.LT.OR P0, PT, R7.reuse, 0x1, !P1 ;  /* 0x000000010700780c */ /* 0x048fe40004f01670 */
[----:B------:R-:W-:Y:S02]  /*01c0*/  ISETP.LT.OR P1, PT, R7, -0x1, !P1 ;  /* 0xffffffff0700780c */ /* 0x000fe40004f21670 */
[C---:B----4-:R-:W-:Y:S02]  /*01d0*/  ISETP.LT.OR P0, PT, R5.reuse, RZ, P0 ;  /* 0x000000ff0500720c */ /* 0x050fe40000701670 */
[----:B------:R-:W-:Y:S02]  /*01e0*/  ISETP.LT.OR P1, PT, R5, RZ, P1 ;  /* 0x000000ff0500720c */ /* 0x000fe40000f21670 */
[C---:B------:R-:W-:Y:S02]  /*01f0*/  ISETP.GE.OR P0, PT, R7.reuse, R6, P0 ;  /* 0x000000060700720c */ /* 0x040fe40000706670 */
[----:B------:R-:W-:-:S02]  /*0200*/  ISETP.GE.OR P1, PT, R7, R0, P1 ;  /* 0x000000000700720c */ /* 0x000fc40000f26670 */
[CC--:B------:R-:W-:Y:S02]  /*0210*/  ISETP.GT.OR P0, PT, R9.reuse, R0.reuse, P0 ;  /* 0x000000000900720c */ /* 0x0c0fe40000704670 */
[-C--:B------:R-:W-:Y:S02]  /*0220*/  ISETP.GT.OR P1, PT, R9, R0.reuse, P1 ;  /* 0x000000000900720c */ /* 0x080fe40000f24670 */
[CC--:B------:R-:W-:Y:S02]  /*0230*/  ISETP.GT.OR P0, PT, R5.reuse, R0.reuse, P0 ;  /* 0x000000000500720c */ /* 0x0c0fe40000704670 */
[----:B------:R-:W-:-:S11]  /*0240*/  ISETP.GT.OR P1, PT, R5, R0, P1 ;  /* 0x000000000500720c */ /* 0x000fd60000f24670 */
[----:B------:R-:W0:Y:S01]  /*0250*/  @!P0 LDC.64 R16, c[0x0][0x380] ;  /* 0x0000e000ff108b82 */ /* 0x000e220000000a00 */
[C---:B------:R-:W-:Y:S02]  /*0260*/  @!P0 VIADD R2, R7.reuse, 0xffffffff ;  /* 0xffffffff07028836 */ /* 0x040fe40000000000 */
[-C--:B------:R-:W-:Y:S02]  /*0270*/  @!P1 IMAD R4, R7, R6.reuse, R6 ;  /* 0x0000000607049224 */ /* 0x080fe400078e0206 */
[-C--:B------:R-:W-:Y:S02]  /*0280*/  @!P0 IMAD R2, R2, R6.reuse, R9 ;  /* 0x0000000602028224 */ /* 0x080fe400078e0209 */
[----:B------:R-:W-:Y:S01]  /*0290*/  @!P1 IMAD.IADD R4, R9, 0x1, R4 ;  /* 0x0000000109049824 */ /* 0x000fe200078e0204 */
[----:B------:R-:W1:Y:S01]  /*02a0*/  @!P1 LDC.64 R20, c[0x0][0x380] ;  /* 0x0000e000ff149b82 */ /* 0x000e620000000a00 */
[-CC-:B------:R-:W-:Y:S02]  /*02b0*/  @!P0 IMAD R2, R2, R6.reuse, R5.reuse ;  /* 0x0000000602028224 */ /* 0x180fe400078e0205 */
[----:B------:R-:W-:-:S02]  /*02c0*/  @!P1 IMAD R4, R4, R6, R5 ;  /* 0x0000000604049224 */ /* 0x000fc400078e0205 */
[----:B------:R-:W-:Y:S02]  /*02d0*/  @!P0 IMAD R3, R2, 0x3, RZ ;  /* 0x0000000302038824 */ /* 0x000fe400078e02ff */
[----:B------:R-:W-:Y:S02]  /*02e0*/  @!P1 IMAD R13, R4, 0x3, RZ ;  /* 0x00000003040d9824 */ /* 0x000fe400078e02ff */
[----:B0-----:R-:W-:Y:S01]  /*02f0*/  @!P0 IMAD.WIDE R16, R3, 0x8, R16 ;  /* 0x0000000803108825 */ /* 0x001fe200078e0210 */
[----:B------:R-:W-:Y:S01]  /*0300*/  SHF.R.U32.HI R4, RZ, 0x1d, R11 ;  /* 0x0000001dff047819 */ /* 0x000fe2000001160b */
[----:B------:R-:W0:Y:S03]  /*0310*/  LDC.64 R2, c[0x0][0x3a0] ;  /* 0x0000e800ff027b82 */ /* 0x000e260000000a00 */
[----:B------:R0:W2:Y:S01]  /*0320*/  @!P0 LDG.E.64 R14, desc[UR4][R16.64] ;  /* 0x00000004100e8981 */ /* 0x0000a2000c1e1b00 */
[----:B-1----:R-:W-:-:S05]  /*0330*/  @!P1 IMAD.WIDE R20, R13, 0x8, R20 ;  /* 0x000000080d149825 */ /* 0x002fca00078e0214 */
[----:B------:R-:W2:Y:S01]  /*0340*/  @!P1 LDG.E.64 R18, desc[UR4][R20.64] ;  /* 0x0000000414129981 */ /* 0x000ea2000c1e1b00 */
[----:B------:R-:W-:-:S04]  /*0350*/  IADD3 R12, P0, PT, R10, UR6, RZ ;  /* 0x000000060a0c7c10 */ /* 0x000fc8000ff1e0ff */
[----:B------:R-:W-:-:S05]  /*0360*/  IADD3.X R13, PT, PT, R4, UR7, RZ, P0, !PT ;  /* 0x00000007040d7c10 */ /* 0x000fca00087fe4ff */
[----:B------:R1:W5:Y:S01]  /*0370*/  LDG.E.64 R28, desc[UR4][R12.64] ;  /* 0x000000040c1c7981 */ /* 0x000362000c1e1b00 */
[----:B------:R-:W0:Y:S02]  /*0380*/  MUFU.RCP64H R23, UR10 ;  /* 0x0000000a00177d08 */ /* 0x000e240008001800 */
[----:B0-----:R-:W-:-:S08]  /*0390*/  DFMA R16, R22, -R2, 1 ;  /* 0x3ff000001610742b */ /* 0x001fd00000000802 */
[----:B------:R-:W-:Y:S01]  /*03a0*/  DFMA R16, R16, R16, R16 ;  /* 0x000000101010722b */ /* 0x000fe20000000010 */
[----:B------:R-:W-:-:S07]  /*03b0*/  UMOV UR6, 0x66666666 ;  /* 0x6666666600067882 */ /* 0x000fce0000000000 */
[----:B------:R-:W-:Y:S01]  /*03c0*/  DFMA R16, R22, R16, R22 ;  /* 0x000000101610722b */ /* 0x000fe20000000016 */
[----:B------:R-:W-:Y:S01]  /*03d0*/  UMOV UR7, 0x3fee6666 ;  /* 0x3fee666600077882 */ /* 0x000fe20000000000 */
[----:B------:R-:W-:Y:S01]  /*03e0*/  IADD3 R10, P1, PT, R10, UR8, RZ ;  /* 0x000000080a0a7c10 */ /* 0x000fe2000ff3e0ff */
[----:B------:R-:W-:Y:S03]  /*03f0*/  BSSY.RECONVERGENT B0, `(.L_x_95) ;  /* 0x0000016000007945 */ /* 0x000fe60003800200 */
[----:B------:R-:W-:Y:S01]  /*0400*/  IADD3.X R11, PT, PT, R4, UR9, RZ, P1, !PT ;  /* 0x00000009040b7c10 */ /* 0x000fe20008ffe4ff */
[----:B--2---:R-:W-:Y:S02]  /*0410*/  DADD R14, R18, -R14 ;  /* 0x00000000120e7229 */ /* 0x004fe4000000080e */
[----:B------:R-:W-:-:S06]  /*0420*/  DFMA R18, R16, -R2, 1 ;  /* 0x3ff000001012742b */ /* 0x000fcc0000000802 */
[----:B------:R-:W-:Y:S02]  /*0430*/  DMUL R14, R14, -UR6 ;  /* 0x800000060e0e7c28 */ /* 0x000fe40008000000 */
[----:B------:R-:W-:-:S06]  /*0440*/  DFMA R18, R16, R18, R16 ;  /* 0x000000121012722b */ /* 0x000fcc0000000010 */
[----:B------:R-:W-:-:S08]  /*0450*/  DMUL R16, R14, 0.5 ;  /* 0x3fe000000e107828 */ /* 0x000fd00000000000 */
[----:B------:R-:W-:-:S08]  /*0460*/  DMUL R14, R16, R18 ;  /* 0x00000012100e7228 */ /* 0x000fd00000000000 */
[----:B------:R-:W-:-:S08]  /*0470*/  DFMA R2, R14, -R2, R16 ;  /* 0x800000020e02722b */ /* 0x000fd00000000010 */
[----:B------:R-:W-:Y:S02]  /*0480*/  DFMA R14, R18, R2, R14 ;  /* 0x00000002120e722b */ /* 0x000fe4000000000e */
[----:B------:R-:W0:Y:S01]  /*0490*/  LDC R3, c[0x0][0x3a4] ;  /* 0x0000e900ff037b82 */ /* 0x000e220000000800 */
[----:B------:R-:W-:-:S07]  /*04a0*/  FSETP.GEU.AND P2, PT, |R17|, 6.5827683646048100446e-37, PT ;  /* 0x036000001100780b */ /* 0x000fce0003f4e200 */
[----:B------:R-:W-:-:S05]  /*04b0*/  FFMA R2, RZ, UR10, R15 ;  /* 0x0000000aff027c23 */ /* 0x000fca000800000f */
[----:B------:R-:W-:Y:S01]  /*04c0*/  FSETP.GT.AND P0, PT, |R2|, 1.469367938527859385e-39, PT ;  /* 0x001000000200780b */ /* 0x000fe20003f04200 */
[----:B------:R-:W2:-:S12]  /*04d0*/  LDCU UR6, c[0x0][0x3a0] ;  /* 0x00007400ff0677ac */ /* 0x000e980008000800 */
[----:B-1----:R-:W-:Y:S05]  /*04e0*/  @P0 BRA P2, `(.L_x_96) ;  /* 0x0000000000180947 */ /* 0x002fea0001000000 */
[----:B------:R-:W-:Y:S01]  /*04f0*/  IMAD.MOV.U32 R14, RZ, RZ, R16 ;  /* 0x000000ffff0e7224 */ /* 0x000fe200078e0010 */
[----:B------:R-:W-:Y:S01]  /*0500*/  MOV R2, 0x530 ;  /* 0x0000053000027802 */ /* 0x000fe20000000f00 */
[----:B------:R-:W-:-:S07]  /*0510*/  IMAD.MOV.U32 R15, RZ, RZ, R17 ;  /* 0x000000ffff0f7224 */ /* 0x000fce00078e0011 */
[----:B0-2--5:R-:W-:Y:S05]  /*0520*/  CALL.REL.NOINC `($__internal_8_$__cuda_sm20_div_rn_f64_full) ;  /* 0x0000000400f47944 */ /* 0x025fea0003c00000 */
[----:B------:R-:W-:Y:S02]  /*0530*/  IMAD.MOV.U32 R14, RZ, RZ, R4 ;  /* 0x000000ffff0e7224 */ /* 0x000fe400078e0004 */
[----:B------:R-:W-:-:S07]  /*0540*/  IMAD.MOV.U32 R15, RZ, RZ, R23 ;  /* 0x000000ffff0f7224 */ /* 0x000fce00078e0017 */
.L_x_96:
[----:B--2---:R-:W-:Y:S05]  /*0550*/  BSYNC.RECONVERGENT B0 ;  /* 0x0000000000007941 */ /* 0x004fea0003800200 */
.L_x_95:
[----:B------:R-:W1:Y:S01]  /*0560*/  LDC R6, c[0x0][0x398] ;  /* 0x0000e600ff067b82 */ /* 0x000e620000000800 */
[C---:B------:R-:W-:Y:S01]  /*0570*/  ISETP.GE.AND P0, PT, R9.reuse, 0x1, PT ;  /* 0x000000010900780c */ /* 0x040fe20003f06270 */
[----:B------:R-:W2:Y:S01]  /*0580*/  LDCU.64 UR8, c[0x0][0x3a8] ;  /* 0x00007500ff0877ac */ /* 0x000ea20008000a00 */
[----:B------:R-:W-:Y:S01]  /*0590*/  ISETP.GE.AND P1, PT, R9, -0x1, PT ;  /* 0xffffffff0900780c */ /* 0x000fe20003f26270 */
[----:B-----5:R-:W-:Y:S01]  /*05a0*/  DMUL R14, R28, R14 ;  /* 0x0000000e1c0e7228 */ /* 0x020fe20000000000 */
[C---:B------:R-:W-:Y:S01]  /*05b0*/  ISETP.LT.OR P0, PT, R7.reuse, RZ, !P0 ;  /* 0x000000ff0700720c */ /* 0x040fe20004701670 */
[----:B------:R-:W3:Y:S01]  /*05c0*/  LDCU UR7, c[0x0][0x3a4] ;  /* 0x00007480ff0777ac */ /* 0x000ee20008000800 */
[----:B------:R-:W-:Y:S02]  /*05d0*/  ISETP.LT.OR P1, PT, R7, RZ, !P1 ;  /* 0x000000ff0700720c */ /* 0x000fe40004f21670 */
[C---:B------:R-:W-:Y:S02]  /*05e0*/  ISETP.LT.OR P0, PT, R5.reuse, RZ, P0 ;  /* 0x000000ff0500720c */ /* 0x040fe40000701670 */
[----:B------:R-:W-:-:S02]  /*05f0*/  ISETP.LT.OR P1, PT, R5, RZ, P1 ;  /* 0x000000ff0500720c */ /* 0x000fc40000f21670 */
[CC--:B------:R-:W-:Y:S02]  /*0600*/  ISETP.GT.OR P0, PT, R7.reuse, R0.reuse, P0 ;  /* 0x000000000700720c */ /* 0x0c0fe40000704670 */
[----:B------:R-:W-:-:S04]  /*0610*/  ISETP.GT.OR P1, PT, R7, R0, P1 ;  /* 0x000000000700720c */ /* 0x000fc80000f24670 */
[----:B------:R-:W-:-:S04]  /*0620*/  ISETP.GE.OR P1, PT, R9, R0, P1 ;  /* 0x000000000900720c */ /* 0x000fc80000f26670 */
[----:B------:R-:W-:Y:S02]  /*0630*/  ISETP.GT.OR P1, PT, R5, R0, P1 ;  /* 0x000000000500720c */ /* 0x000fe40000f24670 */
[----:B-1----:R-:W-:-:S04]  /*0640*/  ISETP.GE.OR P0, PT, R9, R6, P0 ;  /* 0x000000060900720c */ /* 0x002fc80000706670 */
[----:B------:R-:W-:-:S07]  /*0650*/  ISETP.GT.OR P0, PT, R5, R0, P0 ;  /* 0x000000000500720c */ /* 0x000fce0000704670 */
[----:B------:R-:W1:Y:S01]  /*0660*/  @!P1 LDC.64 R16, c[0x0][0x380] ;  /* 0x0000e000ff109b82 */ /* 0x000e620000000a00 */
[----:B------:R-:W-:-:S04]  /*0670*/  @!P1 IMAD R21, R7, R6, R9 ;  /* 0x0000000607159224 */ /* 0x000fc800078e0209 */
[-C--:B------:R-:W-:Y:S01]  /*0680*/  @!P1 IMAD R4, R21, R6.reuse, R6 ;  /* 0x0000000615049224 */ /* 0x080fe200078e0206 */
[----:B--2---:R-:W-:Y:S01]  /*0690*/  DFMA R20, R14, UR8, R28 ;  /* 0x000000080e147c2b */ /* 0x004fe2000800001c */
[-C--:B------:R-:W-:Y:S01]  /*06a0*/  @!P0 IMAD R2, R7, R6.reuse, R9 ;  /* 0x0000000607028224 */ /* 0x080fe200078e0209 */
[----:B------:R-:W2:Y:S01]  /*06b0*/  @!P0 LDC.64 R18, c[0x0][0x380] ;  /* 0x0000e000ff128b82 */ /* 0x000ea20000000a00 */
[----:B------:R-:W-:Y:S02]  /*06c0*/  @!P1 IMAD.IADD R4, R5, 0x1, R4 ;  /* 0x0000000105049824 */ /* 0x000fe400078e0204 */
[----:B------:R-:W-:Y:S02]  /*06d0*/  @!P0 VIADD R2, R2, 0xffffffff ;  /* 0xffffffff02028836 */ /* 0x000fe40000000000 */
[----:B------:R-:W-:Y:S01]  /*06e0*/  @!P1 IMAD R25, R4, 0x3, RZ ;  /* 0x0000000304199824 */ /* 0x000fe200078e02ff */
[----:B------:R4:W-:Y:S01]  /*06f0*/  STG.E.64 desc[UR4][R10.64], R20 ;  /* 0x000000140a007986 */ /* 0x0009e2000c101b04 */
[----:B------:R-:W-:Y:S01]  /*0700*/  @!P0 IMAD R2, R2, R6, R5 ;  /* 0x0000000602028224 */ /* 0x000fe200078e0205 */
[----:B------:R-:W0:Y:S02]  /*0710*/  LDC.64 R14, c[0x0][0x3a0] ;  /* 0x0000e800ff0e7b82 */ /* 0x000e240000000a00 */
[----:B------:R-:W5:Y:S01]  /*0720*/  LDG.E.64 R28, desc[UR4][R12.64+0x8] ;  /* 0x000008040c1c7981 */ /* 0x000f62000c1e1b00 */
[----:B------:R-:W-:-:S02]  /*0730*/  @!P0 IMAD R23, R2, 0x3, RZ ;  /* 0x0000000302178824 */ /* 0x000fc400078e02ff */
[----:B-1----:R-:W-:Y:S01]  /*0740*/  @!P1 IMAD.WIDE R24, R25, 0x8, R16 ;  /* 0x0000000819189825 */ /* 0x002fe200078e0210 */
[----:B------:R-:W-:-:S03]  /*0750*/  CS2R R16, SRZ ;  /* 0x0000000000107805 */ /* 0x000fc6000001ff00 */
[----:B--2---:R-:W-:Y:S01]  /*0760*/  @!P0 IMAD.WIDE R18, R23, 0x8, R18 ;  /* 0x0000000817128825 */ /* 0x004fe200078e0212 */
[----:B------:R-:W-:-:S04]  /*0770*/  CS2R R22, SRZ ;  /* 0x0000000000167805 */ /* 0x000fc8000001ff00 */
[----:B------:R1:W2:Y:S04]  /*0780*/  @!P0 LDG.E.64 R16, desc[UR4][R18.64+0x8] ;  /* 0x0000080412108981 */ /* 0x0002a8000c1e1b00 */
[----:B------:R-:W2:Y:S01]  /*0790*/  @!P1 LDG.E.64 R22, desc[UR4][R24.64+0x8] ;  /* 0x0000080418169981 */ /* 0x000ea2000c1e1b00 */
[----:B---3--:R-:W0:Y:S01]  /*07a0*/  MUFU.RCP64H R27, UR7 ;  /* 0x00000007001b7d08 */ /* 0x008e220008001800 */
[----:B------:R-:W-:-:S06]  /*07b0*/  IMAD.MOV.U32 R26, RZ, RZ, 0x1 ;  /* 0x00000001ff1a7424 */ /* 0x000fcc00078e00ff */
[----:B0-----:R-:W-:-:S08]  /*07c0*/  DFMA R30, R26, -R14, 1 ;  /* 0x3ff000001a1e742b */ /* 0x001fd0000000080e */
[----:B------:R-:W-:Y:S01]  /*07d0*/  DFMA R30, R30, R30, R30 ;  /* 0x0000001e1e1e722b */ /* 0x000fe2000000001e */
[----:B------:R-:W-:-:S07]  /*07e0*/  UMOV UR8, 0x66666666 ;  /* 0x6666666600087882 */ /* 0x000fce0000000000 */
[----:B------:R-:W-:Y:S01]  /*07f0*/  DFMA R30, R26, R30, R26 ;  /* 0x0000001e1a1e722b */ /* 0x000fe2000000001a */
[----:B------:R-:W-:-:S07]  /*0800*/  UMOV UR9, 0x3fee6666 ;  /* 0x3fee666600097882 */ /* 0x000fce0000000000 */
[----:B-1----:R-:W-:-:S08]  /*0810*/  DFMA R18, R30, -R14, 1 ;  /* 0x3ff000001e12742b */ /* 0x002fd0000000080e */
[----:B------:R-:W-:Y:S01]  /*0820*/  DFMA R30, R30, R18, R30 ;  /* 0x000000121e1e722b */ /* 0x000fe2000000001e */
[----:B------:R-:W-:Y:S01]  /*0830*/  BSSY.RECONVERGENT B0, `(.L_x_97) ;  /* 0x0000012000007945 */ /* 0x000fe20003800200 */
[----:B------:R-:W-:Y:S01]  /*0840*/  LOP3.LUT R8, R7, R9, RZ, 0xfc, !PT ;  /* 0x0000000907087212 */ /* 0x000fe200078efcff */
[----:B--2---:R-:W-:-:S08]  /*0850*/  DADD R16, R22, -R16 ;  /* 0x0000000016107229 */ /* 0x004fd00000000810 */
[----:B------:R-:W-:-:S08]  /*0860*/  DMUL R16, R16, -UR8 ;  /* 0x8000000810107c28 */ /* 0x000fd00008000000 */
[----:B------:R-:W-:-:S08]  /*0870*/  DMUL R18, R16, 0.5 ;  /* 0x3fe0000010127828 */ /* 0x000fd00000000000 */
[----:B------:R-:W-:-:S08]  /*0880*/  DMUL R16, R30, R18 ;  /* 0x000000121e107228 */ /* 0x000fd00000000000 */
[----:B------:R-:W-:-:S08]  /*0890*/  DFMA R14, R16, -R14, R18 ;  /* 0x8000000e100e722b */ /* 0x000fd00000000012 */
[----:B------:R-:W-:Y:S01]  /*08a0*/  DFMA R14, R30, R14, R16 ;  /* 0x0000000e1e0e722b */ /* 0x000fe20000000010 */
[----:B------:R-:W-:-:S09]  /*08b0*/  FSETP.GEU.AND P1, PT, |R19|, 6.5827683646048100446e-37, PT ;  /* 0x036000001300780b */ /* 0x000fd20003f2e200 */
[----:B------:R-:W-:-:S05]  /*08c0*/  FFMA R2, RZ, UR7, R15 ;  /* 0x00000007ff027c23 */ /* 0x000fca000800000f */
[----:B------:R-:W-:-:S13]  /*08d0*/  FSETP.GT.AND P0, PT, |R2|, 1.469367938527859385e-39, PT ;  /* 0x001000000200780b */ /* 0x000fda0003f04200 */
[----:B----4-:R-:W-:Y:S05]  /*08e0*/  @P0 BRA P1, `(.L_x_98) ;  /* 0x0000000000180947 */ /* 0x010fea0000800000 */
[----:B------:R-:W-:Y:S01]  /*08f0*/  IMAD.MOV.U32 R14, RZ, RZ, R18 ;  /* 0x000000ffff0e7224 */ /* 0x000fe200078e0012 */
[----:B------:R-:W-:Y:S01]  /*0900*/  MOV R2, 0x930 ;  /* 0x0000093000027802 */ /* 0x000fe20000000f00 */
[----:B------:R-:W-:-:S07]  /*0910*/  IMAD.MOV.U32 R15, RZ, RZ, R19 ;  /* 0x000000ffff0f7224 */ /* 0x000fce00078e0013 */
[----:B-----5:R-:W-:Y:S05]  /*0920*/  CALL.REL.NOINC `($__internal_8_$__cuda_sm20_div_rn_f64_full) ;  /* 0x0000000000f47944 */ /* 0x020fea0003c00000 */
[----:B------:R-:W-:Y:S02]  /*0930*/  IMAD.MOV.U32 R14, RZ, RZ, R4 ;  /* 0x000000ffff0e7224 */ /* 0x000fe400078e0004 */
[----:B------:R-:W-:-:S07]  /*0940*/  IMAD.MOV.U32 R15, RZ, RZ, R23 ;  /* 0x000000ffff0f7224 */ /* 0x000fce00078e0017 */
.L_x_98:
[----:B------:R-:W-:Y:S05]  /*0950*/  BSYNC.RECONVERGENT B0 ;  /* 0x0000000000007941 */ /* 0x000fea0003800200 */
.L_x_97:
[----:B------:R-:W0:Y:S01]  /*0960*/  LDCU UR7, c[0x0][0x398] ;  /* 0x00007300ff0777ac */ /* 0x000e220008000800 */
[----:B------:R-:W-:Y:S01]  /*0970*/  ISETP.GE.AND P1, PT, R8, RZ, PT ;  /* 0x000000ff0800720c */ /* 0x000fe20003f26270 */
[----:B------:R-:W1:Y:S01]  /*0980*/  LDC.64 R16, c[0x0][0x380] ;  /* 0x0000e000ff107b82 */ /* 0x000e620000000a00 */
[----:B-----5:R-:W-:Y:S01]  /*0990*/  DMUL R14, R28, R14 ;  /* 0x0000000e1c0e7228 */ /* 0x020fe20000000000 */
[----:B------:R-:W2:Y:S01]  /*09a0*/  LDCU.64 UR8, c[0x0][0x3a8] ;  /* 0x00007500ff0877ac */ /* 0x000ea20008000a00 */
[C---:B------:R-:W-:Y:S02]  /*09b0*/  ISETP.LT.OR P0, PT, R5.reuse, 0x1, !P1 ;  /* 0x000000010500780c */ /* 0x040fe40004f01670 */
[----:B------:R-:W-:Y:S02]  /*09c0*/  ISETP.LT.OR P1, PT, R5, -0x1, !P1 ;  /* 0xffffffff0500780c */ /* 0x000fe40004f21670 */
[CC--:B------:R-:W-:Y:S01]  /*09d0*/  ISETP.GT.OR P0, PT, R7.reuse, R0.reuse, P0 ;  /* 0x000000000700720c */ /* 0x0c0fe20000704670 */
[----:B------:R-:W3:Y:S01]  /*09e0*/  LDC.64 R18, c[0x0][0x3a0] ;  /* 0x0000e800ff127b82 */ /* 0x000ee20000000a00 */
[----:B------:R-:W-:-:S02]  /*09f0*/  ISETP.GT.OR P1, PT, R7, R0, P1 ;  /* 0x000000000700720c */ /* 0x000fc40000f24670 */
[CC--:B------:R-:W-:Y:S02]  /*0a00*/  ISETP.GT.OR P0, PT, R9.reuse, R0.reuse, P0 ;  /* 0x000000000900720c */ /* 0x0c0fe40000704670 */
[-C--:B------:R-:W-:Y:S01]  /*0a10*/  ISETP.GT.OR P1, PT, R9, R0.reuse, P1 ;  /* 0x000000000900720c */ /* 0x080fe20000f24670 */
[----:B0-----:R-:W-:Y:S01]  /*0a20*/  IMAD R2, R7, UR7, R9 ;  /* 0x0000000707027c24 */ /* 0x001fe2000f8e0209 */
[C---:B------:R-:W-:Y:S01]  /*0a30*/  ISETP.GE.OR P0, PT, R5.reuse, UR7, P0 ;  /* 0x0000000705007c0c */ /* 0x040fe20008706670 */
[----:B------:R-:W-:Y:S01]  /*0a40*/  IMAD.MOV.U32 R7, RZ, RZ, 0x3 ;  /* 0x00000003ff077424 */ /* 0x000fe200078e00ff */
[----:B------:R-:W-:Y:S01]  /*0a50*/  ISETP.GE.OR P1, PT, R5, R0, P1 ;  /* 0x000000000500720c */ /* 0x000fe20000f26670 */
[----:B------:R-:W-:Y:S01]  /*0a60*/  IMAD R2, R2, UR7, R5 ;  /* 0x0000000702027c24 */ /* 0x000fe2000f8e0205 */
[----:B--2---:R-:W-:Y:S01]  /*0a70*/  DFMA R14, R14, UR8, R28 ;  /* 0x000000080e0e7c2b */ /* 0x004fe2000800001c */
[----:B------:R-:W-:Y:S01]  /*0a80*/  CS2R R8, SRZ ;  /* 0x0000000000087805 */ /* 0x000fe2000001ff00 */
[----:B------:R-:W0:Y:S01]  /*0a90*/  LDCU UR7, c[0x0][0x3a4] ;  /* 0x00007480ff0777ac */ /* 0x000e220008000800 */
[----:B------:R-:W-:Y:S01]  /*0aa0*/  IMAD R5, R2, R7, -0x3 ;  /* 0xfffffffd02057424 */ /* 0x000fe200078e0207 */
[----:B------:R-:W-:-:S03]  /*0ab0*/  CS2R R6, SRZ ;  /* 0x0000000000067805 */ /* 0x000fc6000001ff00 */
[----:B-1----:R-:W-:Y:S01]  /*0ac0*/  IMAD.WIDE R4, R5, 0x8, R16 ;  /* 0x0000000805047825 */ /* 0x002fe200078e0210 */
[----:B------:R1:W-:Y:S04]  /*0ad0*/  STG.E.64 desc[UR4][R10.64+0x8], R14 ;  /* 0x0000080e0a007986 */ /* 0x0003e8000c101b04 */
[----:B------:R-:W2:Y:S04]  /*0ae0*/  @!P0 LDG.E.64 R6, desc[UR4][R4.64+0x10] ;  /* 0x0000100404068981 */ /* 0x000ea8000c1e1b00 */
[----:B------:R4:W2:Y:S04]  /*0af0*/  @!P1 LDG.E.64 R8, desc[UR4][R4.64+0x40] ;  /* 0x0000400404089981 */ /* 0x0008a8000c1e1b00 */
[----:B------:R-:W5:Y:S01]  /*0b00*/  LDG.E.64 R12, desc[UR4][R12.64+0x10] ;  /* 0x000010040c0c7981 */ /* 0x000f62000c1e1b00 */
[----:B0-----:R-:W3:Y:S01]  /*0b10*/  MUFU.RCP64H R17, UR7 ;  /* 0x0000000700117d08 */ /* 0x001ee20008001800 */
[----:B------:R-:W-:Y:S01]  /*0b20*/  IMAD.MOV.U32 R16, RZ, RZ, 0x1 ;  /* 0x00000001ff107424 */ /* 0x000fe200078e00ff */
[----:B------:R-:W-:Y:S01]  /*0b30*/  UMOV UR8, 0x66666666 ;  /* 0x6666666600087882 */ /* 0x000fe20000000000 */
[----:B------:R-:W-:Y:S01]  /*0b40*/  UMOV UR9, 0x3fee6666 ;  /* 0x3fee666600097882 */ /* 0x000fe20000000000 */
[----:B------:R-:W-:Y:S03]  /*0b50*/  BSSY.RECONVERGENT B0, `(.L_x_99) ;  /* 0x0000015000007945 */ /* 0x000fe60003800200 */
[----:B---3--:R-:W-:-:S08]  /*0b60*/  DFMA R20, R16, -R18, 1 ;  /* 0x3ff000001014742b */ /* 0x008fd00000000812 */
[----:B------:R-:W-:-:S08]  /*0b70*/  DFMA R20, R20, R20, R20 ;  /* 0x000000141414722b */ /* 0x000fd00000000014 */
[----:B------:R-:W-:-:S08]  /*0b80*/  DFMA R20, R16, R20, R16 ;  /* 0x000000141014722b */ /* 0x000fd00000000010 */
[----:B----4-:R-:W-:-:S08]  /*0b90*/  DFMA R4, R20, -R18, 1 ;  /* 0x3ff000001404742b */ /* 0x010fd00000000812 */
[----:B------:R-:W-:Y:S02]  /*0ba0*/  DFMA R20, R20, R4, R20 ;  /* 0x000000041414722b */ /* 0x000fe40000000014 */
[----:B--2---:R-:W-:-:S08]  /*0bb0*/  DADD R6, R8, -R6 ;  /* 0x0000000008067229 */ /* 0x004fd00000000806 */
[----:B------:R-:W-:-:S08]  /*0bc0*/  DMUL R6, R6, -UR8 ;  /* 0x8000000806067c28 */ /* 0x000fd00008000000 */
[----:B------:R-:W-:-:S08]  /*0bd0*/  DMUL R8, R6, 0.5 ;  /* 0x3fe0000006087828 */ /* 0x000fd00000000000 */
[----:B------:R-:W-:Y:S02]  /*0be0*/  DMUL R4, R20, R8 ;  /* 0x0000000814047228 */ /* 0x000fe40000000000 */
[----:B------:R-:W-:-:S06]  /*0bf0*/  FSETP.GEU.AND P1, PT, |R9|, 6.5827683646048100446e-37, PT ;  /* 0x036000000900780b */ /* 0x000fcc0003f2e200 */
[----:B------:R-:W-:-:S08]  /*0c00*/  DFMA R6, R4, -R18, R8 ;  /* 0x800000120406722b */ /* 0x000fd00000000008 */
[----:B------:R-:W-:-:S10]  /*0c10*/  DFMA R4, R20, R6, R4 ;  /* 0x000000061404722b */ /* 0x000fd40000000004 */
[----:B------:R-:W-:-:S05]  /*0c20*/  FFMA R0, RZ, UR7, R5 ;  /* 0x00000007ff007c23 */ /* 0x000fca0008000005 */
[----:B------:R-:W-:-:S13]  /*0c30*/  FSETP.GT.AND P0, PT, |R0|, 1.469367938527859385e-39, PT ;  /* 0x001000000000780b */ /* 0x000fda0003f04200 */
[----:B-1----:R-:W-:Y:S05]  /*0c40*/  @P0 BRA P1, `(.L_x_100) ;  /* 0x0000000000140947 */ /* 0x002fea0000800000 */
[----:B------:R-:W-:Y:S01]  /*0c50*/  IMAD.MOV.U32 R14, RZ, RZ, R8 ;  /* 0x000000ffff0e7224 */ /* 0x000fe200078e0008 */
[----:B------:R-:W-:Y:S01]  /*0c60*/  MOV R2, 0xc90 ;  /* 0x00000c9000027802 */ /* 0x000fe20000000f00 */
[----:B------:R-:W-:-:S07]  /*0c70*/  IMAD.MOV.U32 R15, RZ, RZ, R9 ;  /* 0x000000ffff0f7224 */ /* 0x000fce00078e0009 */
[----:B-----5:R-:W-:Y:S05]  /*0c80*/  CALL.REL.NOINC `($__internal_8_$__cuda_sm20_div_rn_f64_full) ;  /* 0x00000000001c7944 */ /* 0x020fea0003c00000 */
[----:B------:R-:W-:-:S07]  /*0c90*/  IMAD.MOV.U32 R5, RZ, RZ, R23 ;  /* 0x000000ffff057224 */ /* 0x000fce00078e0017 */
.L_x_100:
[----:B------:R-:W-:Y:S05]  /*0ca0*/  BSYNC.RECONVERGENT B0 ;  /* 0x0000000000007941 */ /* 0x000fea0003800200 */
.L_x_99:
[----:B------:R-:W0:Y:S01]  /*0cb0*/  LDCU.64 UR8, c[0x0][0x3a8] ;  /* 0x00007500ff0877ac */ /* 0x000e220008000a00 */
[----:B-----5:R-:W-:-:S08]  /*0cc0*/  DMUL R4, R12, R4 ;  /* 0x000000040c047228 */ /* 0x020fd00000000000 */
[----:B0-----:R-:W-:-:S07]  /*0cd0*/  DFMA R4, R4, UR8, R12 ;  /* 0x0000000804047c2b */ /* 0x001fce000800000c */
[----:B------:R-:W-:Y:S01]  /*0ce0*/  STG.E.64 desc[UR4][R10.64+0x10], R4 ;  /* 0x000010040a007986 */ /* 0x000fe2000c101b04 */
[----:B------:R-:W-:Y:S05]  /*0cf0*/  EXIT ;  /* 0x000000000000794d */ /* 0x000fea0003800000 */
        .weak           $__internal_8_$__cuda_sm20_div_rn_f64_full
        .type           $__internal_8_$__cuda_sm20_div_rn_f64_full,@function
        .size           $__internal_8_$__cuda_sm20_div_rn_f64_full,(.L_x_125 - $__internal_8_$__cuda_sm20_div_rn_f64_full)
$__internal_8_$__cuda_sm20_div_rn_f64_full:
[----:B------:R-:W-:Y:S01]  /*0d00*/  FSETP.GEU.AND P2, PT, |R15|, 1.469367938527859385e-39, PT ;  /* 0x001000000f00780b */ /* 0x000fe20003f4e200 */
[----:B------:R-:W-:Y:S01]  /*0d10*/  IMAD.U32 R16, RZ, RZ, UR6 ;  /* 0x00000006ff107e24 */ /* 0x000fe2000f8e00ff */
[C---:B------:R-:W-:Y:S01]  /*0d20*/  FSETP.GEU.AND P0, PT, |R3|.reuse, 1.469367938527859385e-39, PT ;  /* 0x001000000300780b */ /* 0x040fe20003f0e200 */
[----:B------:R-:W-:Y:S01]  /*0d30*/  IMAD.MOV.U32 R17, RZ, RZ, R3 ;  /* 0x000000ffff117224 */ /* 0x000fe200078e0003 */
[C---:B------:R-:W-:Y:S01]  /*0d40*/  LOP3.LUT R4, R3.reuse, 0x800fffff, RZ, 0xc0, !PT ;  /* 0x800fffff03047812 */ /* 0x040fe200078ec0ff */
[----:B------:R-:W-:Y:S01]  /*0d50*/  IMAD.U32 R18, RZ, RZ, UR6 ;  /* 0x00000006ff127e24 */ /* 0x000fe2000f8e00ff */
[----:B------:R-:W-:Y:S01]  /*0d60*/  LOP3.LUT R31, R3, 0x7ff00000, RZ, 0xc0, !PT ;  /* 0x7ff00000031f7812 */ /* 0x000fe200078ec0ff */
[----:B------:R-:W-:Y:S01]  /*0d70*/  IMAD.MOV.U32 R6, RZ, RZ, 0x1ca00000 ;  /* 0x1ca00000ff067424 */ /* 0x000fe200078e00ff */
[----:B------:R-:W-:Y:S01]  /*0d80*/  LOP3.LUT R19, R4, 0x3ff00000, RZ, 0xfc, !PT ;  /* 0x3ff0000004137812 */ /* 0x000fe200078efcff */
[----:B------:R-:W-:Y:S01]  /*0d90*/  IMAD.MOV.U32 R20, RZ, RZ, R14 ;  /* 0x000000ffff147224 */ /* 0x000fe200078e000e */
[----:B------:R-:W-:Y:S01]  /*0da0*/  LOP3.LUT R4, R15, 0x7ff00000, RZ, 0xc0, !PT ;  /* 0x7ff000000f047812 */ /* 0x000fe200078ec0ff */
[----:B------:R-:W-:Y:S01]  /*0db0*/  IMAD.MOV.U32 R24, RZ, RZ, 0x1 ;  /* 0x00000001ff187424 */ /* 0x000fe200078e00ff */
[----:B------:R-:W-:Y:S01]  /*0dc0*/  BSSY.RECONVERGENT B1, `(.L_x_101) ;  /* 0x000004d000017945 */ /* 0x000fe20003800200 */
[----:B------:R-:W-:Y:S01]  /*0dd0*/  @!P2 LOP3.LUT R21, R17, 0x7ff00000, RZ, 0xc0, !PT ;  /* 0x7ff000001115a812 */ /* 0x000fe200078ec0ff */
[----:B------:R-:W-:Y:S01]  /*0de0*/  @!P2 IMAD.MOV.U32 R22, RZ, RZ, RZ ;  /* 0x000000ffff16a224 */ /* 0x000fe200078e00ff */
[----:B------:R-:W-:Y:S01]  /*0df0*/  @!P0 DMUL R18, R16, 8.98846567431157953865e+307 ;  /* 0x7fe0000010128828 */ /* 0x000fe20000000000 */
[----:B------:R-:W-:-:S02]  /*0e00*/  ISETP.GE.U32.AND P1, PT, R4, R31, PT ;  /* 0x0000001f0400720c */ /* 0x000fc40003f26070 */
[----:B------:R-:W-:Y:S02]  /*0e10*/  @!P2 ISETP.GE.U32.AND P3, PT, R4, R21, PT ;  /* 0x000000150400a20c */ /* 0x000fe40003f66070 */
[C---:B------:R-:W-:Y:S01]  /*0e20*/  SEL R21, R6.reuse, 0x63400000, !P1 ;  /* 0x6340000006157807 */ /* 0x040fe20004800000 */
[----:B------:R-:W0:Y:S01]  /*0e30*/  MUFU.RCP64H R25, R19 ;  /* 0x0000001300197308 */ /* 0x000e220000001800 */
[----:B------:R-:W-:Y:S02]  /*0e40*/  @!P2 SEL R23, R6, 0x63400000, !P3 ;  /* 0x634000000617a807 */ /* 0x000fe40005800000 */
[--C-:B------:R-:W-:Y:S02]  /*0e50*/  LOP3.LUT R21, R21, 0x800fffff, R15.reuse, 0xf8, !PT ;  /* 0x800fffff15157812 */ /* 0x100fe400078ef80f */
[----:B------:R-:W-:Y:S02]  /*0e60*/  @!P2 LOP3.LUT R23, R23, 0x80000000, R15, 0xf8, !PT ;  /* 0x800000001717a812 */ /* 0x000fe400078ef80f */
[----:B------:R-:W-:-:S02]  /*0e70*/  @!P0 LOP3.LUT R31, R19, 0x7ff00000, RZ, 0xc0, !PT ;  /* 0x7ff00000131f8812 */ /* 0x000fc400078ec0ff */
        /* <DEDUP_REMOVED lines=20> */
[----:B------:R-:W-:Y:S01]  /*0fc0*/  VIMNMX R4, PT, PT, R14, 0x46a00000, PT ;  /* 0x46a000000e047848 */ /* 0x000fe20003fe0100 */
[----:B------:R-:W-:Y:S01]  /*0fd0*/  IMAD.MOV.U32 R14, RZ, RZ, RZ ;  /* 0x000000ffff0e7224 */ /* 0x000fe200078e00ff */
[----:B------:R-:W-:-:S05]  /*0fe0*/  SEL R15, R6, 0x63400000, !P0 ;  /* 0x63400000060f7807 */ /* 0x000fca0004000000 */
        /* <DEDUP_REMOVED lines=21> */
.L_x_102:
        /* <DEDUP_REMOVED lines=16> */
.L_x_105:
[----:B------:R-:W-:Y:S01]  /*1240*/  LOP3.LUT R23, R17, 0x80000, RZ, 0xfc, !PT ;  /* 0x0008000011177812 */ /* 0x000fe200078efcff */
[----:B------:R-:W-:Y:S01]  /*1250*/  IMAD.MOV.U32 R22, RZ, RZ, R16 ;  /* 0x000000ffff167224 */ /* 0x000fe200078e0010 */
[----:B------:R-:W-:Y:S06]  /*1260*/  BRA `(.L_x_103) ;  /* 0x0000000000087947 */ /* 0x000fec0003800000 */
.L_x_104:
[----:B------:R-:W-:Y:S01]  /*1270*/  LOP3.LUT R23, R15, 0x80000, RZ, 0xfc, !PT ;  /* 0x000800000f177812 */ /* 0x000fe200078efcff */
[----:B------:R-:W-:-:S07]  /*1280*/  IMAD.MOV.U32 R22, RZ, RZ, R14 ;  /* 0x000000ffff167224 */ /* 0x000fce00078e000e */
.L_x_103:
[----:B------:R-:W-:Y:S05]  /*1290*/  BSYNC.RECONVERGENT B1 ;  /* 0x0000000000017941 */ /* 0x000fea0003800200 */
.L_x_101:
[----:B------:R-:W-:Y:S02]  /*12a0*/  IMAD.MOV.U32 R14, RZ, RZ, R2 ;  /* 0x000000ffff0e7224 */ /* 0x000fe400078e0002 */
[----:B------:R-:W-:Y:S02]  /*12b0*/  IMAD.MOV.U32 R15, RZ, RZ, 0x0 ;  /* 0x00000000ff0f7424 */ /* 0x000fe400078e00ff */
[----:B------:R-:W-:Y:S02]  /*12c0*/  IMAD.MOV.U32 R4, RZ, RZ, R22 ;  /* 0x000000ffff047224 */ /* 0x000fe400078e0016 */
[----:B------:R-:W-:Y:S05]  /*12d0*/  RET.REL.NODEC R14 `(_Z12advectKernelPdPiS_idd) ;  /* 0xffffffec0e487950 */ /* 0x000fea0003c3ffff */
.L_x_106:
        /* <DEDUP_REMOVED lines=10> */
.L_x_125:


//--------------------- .text._Z14buoyancyKernelPdS_S_S_S_id --------------------------
	.section	.text._Z14buoyancyKernelPdS_S_S_S_id,"ax",@progbits
	.align	128
        .global         _Z14buoyancyKernelPdS_S_S_S_id
        .type           _Z14buoyancyKernelPdS_S_S_S_id,@function
        .size           _Z14buoyancyKernelPdS_S_S_S_id,(.L_x_126 - _Z14buoyancyKernelPdS_S_S_S_id)
        .other          _Z14buoyancyKernelPdS_S_S_S_id,@"STO_CUDA_ENTRY STV_DEFAULT"
_Z14buoyancyKernelPdS_S_S_S_id:
.text._Z14buoyancyKernelPdS_S_S_S_id:
        /* <DEDUP_REMOVED lines=12> */
[----:B------:R-:W1:Y:S07]  /*00c0*/  LDCU.64 UR4, c[0x0][0x358] ;  /* 0x00006b00ff0477ac */ /* 0x000e6e0008000a00 */
[----:B------:R-:W2:Y:S01]  /*00d0*/  LDC.64 R6, c[0x0][0x380] ;  /* 0x0000e000ff067b82 */ /* 0x000ea20000000a00 */
[----:B------:R-:W-:-:S07]  /*00e0*/  IMAD.MOV.U32 R2, RZ, RZ, 0x1 ;  /* 0x00000001ff027424 */ /* 0x000fce00078e00ff */
[----:B------:R-:W3:Y:S01]  /*00f0*/  LDC.64 R14, c[0x0][0x398] ;  /* 0x0000e600ff0e7b82 */ /* 0x000ee20000000a00 */
[----:B0-----:R-:W-:-:S06]  /*0100*/  IMAD.WIDE.U32 R8, R0, 0x8, R8 ;  /* 0x0000000800087825 */ /* 0x001fcc00078e0008 */
[----:B-1----:R-:W4:Y:S01]  /*0110*/  LDG.E.64 R8, desc[UR4][R8.64] ;  /* 0x0000000408087981 */ /* 0x002f22000c1e1b00 */
[----:B--2---:R-:W-:-:S06]  /*0120*/  IMAD.WIDE.U32 R6, R0, 0x8, R6 ;  /* 0x0000000800067825 */ /* 0x004fcc00078e0006 */
[----:B------:R-:W2:Y:S01]  /*0130*/  LDG.E.64 R6, desc[UR4][R6.64] ;  /* 0x0000000406067981 */ /* 0x000ea2000c1e1b00 */
[----:B------:R-:W-:Y:S01]  /*0140*/  UMOV UR6, 0x0 ;  /* 0x0000000000067882 */ /* 0x000fe20000000000 */
[----:B------:R-:W-:Y:S01]  /*0150*/  UMOV UR7, 0x40240000 ;  /* 0x4024000000077882 */ /* 0x000fe20000000000 */
[----:B------:R-:W-:Y:S01]  /*0160*/  BSSY.RECONVERGENT B0, `(.L_x_107) ;  /* 0x0000018000007945 */ /* 0x000fe20003800200 */
[----:B----4-:R-:W-:Y:S01]  /*0170*/  DADD R10, R8, 1 ;  /* 0x3ff00000080a7429 */ /* 0x010fe20000000000 */
[----:B------:R-:W-:-:S05]  /*0180*/  FSETP.GEU.AND P1, PT, |R9|, 6.5827683646048100446e-37, PT ;  /* 0x036000000900780b */ /* 0x000fca0003f2e200 */
[----:B------:R-:W0:Y:S02]  /*0190*/  MUFU.RCP64H R3, R11 ;  /* 0x0000000b00037308 */ /* 0x000e240000001800 */
[----:B0-----:R-:W-:-:S08]  /*01a0*/  DFMA R4, -R10, R2, 1 ;  /* 0x3ff000000a04742b */ /* 0x001fd00000000102 */
[----:B------:R-:W-:-:S08]  /*01b0*/  DFMA R4, R4, R4, R4 ;  /* 0x000000040404722b */ /* 0x000fd00000000004 */
[----:B------:R-:W-:-:S08]  /*01c0*/  DFMA R4, R2, R4, R2 ;  /* 0x000000040204722b */ /* 0x000fd00000000002 */
[----:B------:R-:W-:-:S08]  /*01d0*/  DFMA R2, -R10, R4, 1 ;  /* 0x3ff000000a02742b */ /* 0x000fd00000000104 */
[----:B------:R-:W-:-:S08]  /*01e0*/  DFMA R2, R4, R2, R4 ;  /* 0x000000020402722b */ /* 0x000fd00000000004 */
[----:B------:R-:W-:-:S08]  /*01f0*/  DMUL R4, R8, R2 ;  /* 0x0000000208047228 */ /* 0x000fd00000000000 */
[----:B------:R-:W-:-:S08]  /*0200*/  DFMA R12, -R10, R4, R8 ;  /* 0x000000040a0c722b */ /* 0x000fd00000000108 */
[----:B------:R-:W-:Y:S01]  /*0210*/  DFMA R2, R2, R12, R4 ;  /* 0x0000000c0202722b */ /* 0x000fe20000000004 */
[----:B------:R-:W-:Y:S02]  /*0220*/  IMAD.MOV.U32 R4, RZ, RZ, 0x66666666 ;  /* 0x66666666ff047424 */ /* 0x000fe400078e00ff */
[----:B------:R-:W-:-:S07]  /*0230*/  IMAD.MOV.U32 R5, RZ, RZ, 0x40711266 ;  /* 0x40711266ff057424 */ /* 0x000fce00078e00ff */
[----:B------:R-:W-:Y:S01]  /*0240*/  FFMA R12, RZ, R11, R3 ;  /* 0x0000000bff0c7223 */ /* 0x000fe20000000003 */
[----:B--2---:R-:W-:Y:S01]  /*0250*/  DFMA R6, R6, UR6, R4 ;  /* 0x0000000606067c2b */ /* 0x004fe20008000004 */
[----:B------:R-:W-:-:S03]  /*0260*/  IMAD R5, R0, 0x3, RZ ;  /* 0x0000000300057824 */ /* 0x000fc600078e02ff */
[----:B------:R-:W-:Y:S01]  /*0270*/  FSETP.GT.AND P0, PT, |R12|, 1.469367938527859385e-39, PT ;  /* 0x001000000c00780b */ /* 0x000fe20003f04200 */
[----:B---3--:R-:W-:-:S12]  /*0280*/  IMAD.WIDE.U32 R4, R5, 0x8, R14 ;  /* 0x0000000805047825 */ /* 0x008fd800078e000e */
[----:B------:R-:W-:Y:S05]  /*0290*/  @P0 BRA P1, `(.L_x_108) ;  /* 0x0000000000100947 */ /* 0x000fea0000800000 */
[----:B------:R-:W-:Y:S01]  /*02a0*/  IMAD.MOV.U32 R12, RZ, RZ, R8 ;  /* 0x000000ffff0c7224 */ /* 0x000fe200078e0008 */
[----:B------:R-:W-:Y:S01]  /*02b0*/  MOV R14, 0x2e0 ;  /* 0x000002e0000e7802 */ /* 0x000fe20000000f00 */
[----:B------:R-:W-:-:S07]  /*02c0*/  IMAD.MOV.U32 R13, RZ, RZ, R9 ;  /* 0x000000ffff0d7224 */ /* 0x000fce00078e0009 */
[----:B------:R-:W-:Y:S05]  /*02d0*/  CALL.REL.NOINC `($__internal_9_$__cuda_sm20_div_rn_f64_full) ;  /* 0x0000000400007944 */ /* 0x000fea0003c00000 */
.L_x_108:
[----:B------:R-:W-:Y:S05]  /*02e0*/  BSYNC.RECONVERGENT B0 ;  /* 0x0000000000007941 */ /* 0x000fea0003800200 */
.L_x_107:
[----:B------:R-:W0:Y:S02]  /*02f0*/  LDC.64 R10, c[0x0][0x390] ;  /* 0x0000e400ff0a7b82 */ /* 0x000e240000000a00 */
[----:B0-----:R-:W-:-:S06]  /*0300*/  IMAD.WIDE.U32 R10, R0, 0x8, R10 ;  /* 0x00000008000a7825 */ /* 0x001fcc00078e000a */
[----:B------:R-:W2:Y:S01]  /*0310*/  LDG.E.64 R10, desc[UR4][R10.64] ;  /* 0x000000040a0a7981 */ /* 0x000ea2000c1e1b00 */
[----:B------:R-:W-:Y:S01]  /*0320*/  DADD R8, -R2, 1 ;  /* 0x3ff0000002087429 */ /* 0x000fe20000000100 */
[----:B------:R-:W-:Y:S01]  /*0330*/  IMAD.MOV.U32 R12, RZ, RZ, 0x0 ;  /* 0x00000000ff0c7424 */ /* 0x000fe200078e00ff */
[----:B------:R-:W-:Y:S01]  /*0340*/  UMOV UR6, 0x8f5c28f6 ;  /* 0x8f5c28f600067882 */ /* 0x000fe20000000000 */
[----:B------:R-:W-:Y:S01]  /*0350*/  IMAD.MOV.U32 R13, RZ, RZ, 0x40080000 ;  /* 0x40080000ff0d7424 */ /* 0x000fe200078e00ff */
[----:B------:R-:W-:Y:S01]  /*0360*/  UMOV UR7, 0x403cf5c2 ;  /* 0x403cf5c200077882 */ /* 0x000fe20000000000 */
[----:B------:R-:W-:Y:S01]  /*0370*/  UMOV UR8, 0xb851eb85 ;  /* 0xb851eb8500087882 */ /* 0x000fe20000000000 */
[----:B------:R-:W-:Y:S01]  /*0380*/  UMOV UR9, 0x4032051e ;  /* 0x4032051e00097882 */ /* 0x000fe20000000000 */
[----:B------:R-:W-:Y:S01]  /*0390*/  UMOV UR10, 0x66666666 ;  /* 0x66666666000a7882 */ /* 0x000fe20000000000 */
[----:B------:R-:W-:Y:S01]  /*03a0*/  DMUL R8, R8, UR6 ;  /* 0x0000000608087c28 */ /* 0x000fe20008000000 */
[----:B------:R-:W-:Y:S01]  /*03b0*/  UMOV UR11, 0x40711266 ;  /* 0x40711266000b7882 */ /* 0x000fe20000000000 */
[----:B------:R-:W-:Y:S01]  /*03c0*/  DMUL R6, R6, UR6 ;  /* 0x0000000606067c28 */ /* 0x000fe20008000000 */
[----:B------:R-:W-:Y:S05]  /*03d0*/  BSSY.RECONVERGENT B0, `(.L_x_109) ;  /* 0x0000019000007945 */ /* 0x000fea0003800200 */
[----:B------:R-:W-:Y:S01]  /*03e0*/  DFMA R8, R2, UR8, R8 ;  /* 0x0000000802087c2b */ /* 0x000fe20008000008 */
[----:B------:R-:W-:-:S03]  /*03f0*/  IMAD.MOV.U32 R2, RZ, RZ, 0x1 ;  /* 0x00000001ff027424 */ /* 0x000fc600078e00ff */
[----:B------:R-:W-:Y:S01]  /*0400*/  FSETP.GEU.AND P1, PT, |R7|, 6.5827683646048100446e-37, PT ;  /* 0x036000000700780b */ /* 0x000fe20003f2e200 */
[----:B--2---:R-:W-:-:S08]  /*0410*/  DFMA R12, R10, -R12, 35 ;  /* 0x404180000a0c742b */ /* 0x004fd0000000080c */
[----:B------:R-:W-:-:S08]  /*0420*/  DADD R12, R12, UR10 ;  /* 0x0000000a0c0c7e29 */ /* 0x000fd00008000000 */
[----:B------:R-:W-:-:S06]  /*0430*/  DMUL R8, R8, R12 ;  /* 0x0000000c08087228 */ /* 0x000fcc0000000000 */
        /* <DEDUP_REMOVED lines=17> */
[----:B------:R-:W-:Y:S05]  /*0550*/  CALL.REL.NOINC `($__internal_9_$__cuda_sm20_div_rn_f64_full) ;  /* 0x0000000000607944 */ /* 0x000fea0003c00000 */
.L_x_110:
[----:B------:R-:W-:Y:S05]  /*0560*/  BSYNC.RECONVERGENT B0 ;  /* 0x0000000000007941 */ /* 0x000fea0003800200 */
.L_x_109:
[----:B------:R-:W2:Y:S01]  /*0570*/  LDG.E.64 R6, desc[UR4][R4.64+0x8] ;  /* 0x0000080404067981 */ /* 0x000ea2000c1e1b00 */
[----:B------:R-:W2:Y:S01]  /*0580*/  LDCU.64 UR6, c[0x0][0x3b0] ;  /* 0x00007600ff0677ac */ /* 0x000ea20008000a00 */
[----:B------:R-:W0:Y:S01]  /*0590*/  LDC.64 R8, c[0x0][0x3a0] ;  /* 0x0000e800ff087b82 */ /* 0x000e220000000a00 */
[----:B------:R-:W-:Y:S01]  /*05a0*/  DADD R2, R2, -1 ;  /* 0xbff0000002027429 */ /* 0x000fe20000000000 */
[----:B------:R-:W3:Y:S01]  /*05b0*/  LDG.E.64 R10, desc[UR4][R4.64] ;  /* 0x00000004040a7981 */ /* 0x000ee2000c1e1b00 */
[----:B------:R-:W-:Y:S01]  /*05c0*/  UMOV UR8, 0x9999999a ;  /* 0x9999999a00087882 */ /* 0x000fe20000000000 */
[----:B------:R-:W-:Y:S02]  /*05d0*/  UMOV UR9, 0x3fb99999 ;  /* 0x3fb9999900097882 */ /* 0x000fe40000000000 */
[----:B------:R-:W4:Y:S03]  /*05e0*/  LDG.E.64 R12, desc[UR4][R4.64+0x10] ;  /* 0x00001004040c7981 */ /* 0x000f26000c1e1b00 */
[----:B--2---:R-:W-:-:S07]  /*05f0*/  DFMA R2, R2, UR6, R6 ;  /* 0x0000000602027c2b */ /* 0x004fce0008000006 */
[----:B------:R1:W-:Y:S04]  /*0600*/  STG.E.64 desc[UR4][R4.64+0x8], R2 ;  /* 0x0000080204007986 */ /* 0x0003e8000c101b04 */
[----:B0-----:R-:W2:Y:S02]  /*0610*/  LDG.E.64 R6, desc[UR4][R8.64] ;  /* 0x0000000408067981 */ /* 0x001ea4000c1e1b00 */
[----:B--2---:R-:W-:-:S08]  /*0620*/  DMUL R6, R6, UR8 ;  /* 0x0000000806067c28 */ /* 0x004fd00008000000 */
[----:B---3--:R-:W-:-:S07]  /*0630*/  DFMA R6, R6, UR6, R10 ;  /* 0x0000000606067c2b */ /* 0x008fce000800000a */
[----:B------:R-:W-:Y:S04]  /*0640*/  STG.E.64 desc[UR4][R4.64], R6 ;  /* 0x0000000604007986 */ /* 0x000fe8000c101b04 */
[----:B------:R-:W2:Y:S02]  /*0650*/  LDG.E.64 R10, desc[UR4][R8.64+0x8] ;  /* 0x00000804080a7981 */ /* 0x000ea4000c1e1b00 */
[----:B--2---:R-:W-:-:S08]  /*0660*/  DMUL R10, R10, UR8 ;  /* 0x000000080a0a7c28 */ /* 0x004fd00008000000 */
[----:B------:R-:W-:-:S07]  /*0670*/  DFMA R10, R10, UR6, R2 ;  /* 0x000000060a0a7c2b */ /* 0x000fce0008000002 */
[----:B------:R-:W-:Y:S04]  /*0680*/  STG.E.64 desc[UR4][R4.64+0x8], R10 ;  /* 0x0000080a04007986 */ /* 0x000fe8000c101b04 */
[----:B-1----:R-:W2:Y:S02]  /*0690*/  LDG.E.64 R2, desc[UR4][R8.64+0x10] ;  /* 0x0000100408027981 */ /* 0x002ea4000c1e1b00 */
[----:B--2---:R-:W-:-:S08]  /*06a0*/  DMUL R2, R2, UR8 ;  /* 0x0000000802027c28 */ /* 0x004fd00008000000 */
[----:B----4-:R-:W-:-:S07]  /*06b0*/  DFMA R2, R2, UR6, R12 ;  /* 0x0000000602027c2b */ /* 0x010fce000800000c */
[----:B------:R-:W-:Y:S01]  /*06c0*/  STG.E.64 desc[UR4][R4.64+0x10], R2 ;  /* 0x0000100204007986 */ /* 0x000fe2000c101b04 */
[----:B------:R-:W-:Y:S05]  /*06d0*/  EXIT ;  /* 0x000000000000794d */ /* 0x000fea0003800000 */
        .weak           $__internal_9_$__cuda_sm20_div_rn_f64_full
        .type           $__internal_9_$__cuda_sm20_div_rn_f64_full,@function
        .size           $__internal_9_$__cuda_sm20_div_rn_f64_full,(.L_x_126 - $__internal_9_$__cuda_sm20_div_rn_f64_full)
$__internal_9_$__cuda_sm20_div_rn_f64_full:
        /* <DEDUP_REMOVED lines=10> */
[C---:B------:R-:W-:Y:S01]  /*0780*/  ISETP.GE.U32.AND P1, PT, R16.reuse, R17, PT ;  /* 0x000000111000720c */ /* 0x040fe20003f26070 */
[----:B------:R-:W-:Y:S02]  /*0790*/  IMAD.MOV.U32 R24, RZ, RZ, R16 ;  /* 0x000000ffff187224 */ /* 0x000fe400078e0010 */
[----:B------:R-:W-:Y:S01]  /*07a0*/  @!P2 LOP3.LUT R15, R11, 0x7ff00000, RZ, 0xc0, !PT ;  /* 0x7ff000000b0fa812 */ /* 0x000fe200078ec0ff */
[----:B------:R-:W-:Y:S01]  /*07b0*/  IMAD.MOV.U32 R25, RZ, RZ, R17 ;  /* 0x000000ffff197224 */ /* 0x000fe200078e0011 */
        /* <DEDUP_REMOVED lines=8> */
[----:B------:R-:W-:-:S07]  /*0840*/  @!P2 IMAD.MOV.U32 R22, RZ, RZ, RZ ;  /* 0x000000ffff16a224 */ /* 0x000fce00078e00ff */
        /* <DEDUP_REMOVED lines=10> */
[----:B------:R-:W-:-:S05]  /*08f0*/  VIADD R17, R24, 0xffffffff ;  /* 0xffffffff18117836 */ /* 0x000fca0000000000 */
[----:B------:R-:W-:Y:S01]  /*0900*/  ISETP.GT.U32.AND P0, PT, R17, 0x7feffffe, PT ;  /* 0x7feffffe1100780c */ /* 0x000fe20003f04070 */
[----:B------:R-:W-:Y:S01]  /*0910*/  VIADD R17, R25, 0xffffffff ;  /* 0xffffffff19117836 */ /* 0x000fe20000000000 */
[----:B------:R-:W-:-:S04]  /*0920*/  DFMA R22, R20, -R8, R2 ;  /* 0x800000081416722b */ /* 0x000fc80000000002 */
[----:B------:R-:W-:-:S04]  /*0930*/  ISETP.GT.U32.OR P0, PT, R17, 0x7feffffe, P0 ;  /* 0x7feffffe1100780c */ /* 0x000fc80000704470 */
[----:B------:R-:W-:-:S09]  /*0940*/  DFMA R18, R18, R22, R20 ;  /* 0x000000161212722b */ /* 0x000fd20000000014 */
        /* <DEDUP_REMOVED lines=18> */
[----:B------:R-:W-:Y:S02]  /*0a70*/  IMAD.MOV R3, RZ, RZ, -R12 ;  /* 0x000000ffff037224 */ /* 0x000fe400078e0a0c */
[----:B------:R-:W-:-:S06]  /*0a80*/  IMAD.MOV.U32 R2, RZ, RZ, RZ ;  /* 0x000000ffff027224 */ /* 0x000fcc00078e00ff */
[----:B------:R-:W-:Y:S02]  /*0a90*/  DFMA R2, R16, -R2, R18 ;  /* 0x800000021002722b */ /* 0x000fe40000000012 */
[----:B------:R-:W-:-:S04]  /*0aa0*/  DMUL.RP R18, R18, R20 ;  /* 0x0000001412127228 */ /* 0x000fc80000008000 */
[----:B------:R-:W-:-:S04]  /*0ab0*/  IADD3 R2, PT, PT, -R12, -0x43300000, RZ ;  /* 0xbcd000000c027810 */ /* 0x000fc80007ffe1ff */
[----:B------:R-:W-:Y:S02]  /*0ac0*/  FSETP.NEU.AND P0, PT, |R3|, R2, PT ;  /* 0x000000020300720b */ /* 0x000fe40003f0d200 */
[----:B------:R-:W-:Y:S02]  /*0ad0*/  LOP3.LUT R11, R19, R11, RZ, 0x3c, !PT ;  /* 0x0000000b130b7212 */ /* 0x000fe400078e3cff */
[----:B------:R-:W-:Y:S02]  /*0ae0*/  FSEL R16, R18, R16, !P0 ;  /* 0x0000001012107208 */ /* 0x000fe40004000000 */
[----:B------:R-:W-:Y:S01]  /*0af0*/  FSEL R17, R11, R17, !P0 ;  /* 0x000000110b117208 */ /* 0x000fe20004000000 */
[----:B------:R-:W-:Y:S06]  /*0b00*/  BRA `(.L_x_113) ;  /* 0x0000000000547947 */ /* 0x000fec0003800000 */
.L_x_112:
        /* <DEDUP_REMOVED lines=16> */
.L_x_115:
[----:B------:R-:W-:Y:S01]  /*0c10*/  LOP3.LUT R17, R11, 0x80000, RZ, 0xfc, !PT ;  /* 0x000800000b117812 */ /* 0x000fe200078efcff */
[----:B------:R-:W-:Y:S01]  /*0c20*/  IMAD.MOV.U32 R16, RZ, RZ, R10 ;  /* 0x000000ffff107224 */ /* 0x000fe200078e000a */
[----:B------:R-:W-:Y:S06]  /*0c30*/  BRA `(.L_x_113) ;  /* 0x0000000000087947 */ /* 0x000fec0003800000 */
.L_x_114:
[----:B------:R-:W-:Y:S01]  /*0c40*/  LOP3.LUT R17, R13, 0x80000, RZ, 0xfc, !PT ;  /* 0x000800000d117812 */ /* 0x000fe200078efcff */
[----:B------:R-:W-:-:S07]  /*0c50*/  IMAD.MOV.U32 R16, RZ, RZ, R12 ;  /* 0x000000ffff107224 */ /* 0x000fce00078e000c */
.L_x_113:
[----:B------:R-:W-:Y:S05]  /*0c60*/  BSYNC.RECONVERGENT B1 ;  /* 0x0000000000017941 */ /* 0x000fea0003800200 */
.L_x_111:
[----:B------:R-:W-:Y:S02]  /*0c70*/  IMAD.MOV.U32 R15, RZ, RZ, 0x0 ;  /* 0x00000000ff0f7424 */ /* 0x000fe400078e00ff */
[----:B------:R-:W-:Y:S02]  /*0c80*/  IMAD.MOV.U32 R2, RZ, RZ, R16 ;  /* 0x000000ffff027224 */ /* 0x000fe400078e0010 */
[----:B------:R-:W-:Y:S01]  /*0c90*/  IMAD.MOV.U32 R3, RZ, RZ, R17 ;  /* 0x000000ffff037224 */ /* 0x000fe200078e0011 */
[----:B------:R-:W-:Y:S06]  /*0ca0*/  RET.REL.NODEC R14 `(_Z14buoyancyKernelPdS_S_S_S_id) ;  /* 0xfffffff00ed47950 */ /* 0x000fec0003c3ffff */
.L_x_116:
        /* <DEDUP_REMOVED lines=13> */
.L_x_126:


//--------------------- .nv.global.init           --------------------------
	.section	.nv.global.init,"aw",@progbits
.nv.global.init:
	.type		$str,@object
	.size		$str,(.L_0 - $str)
$str:
        /*0000*/ 	.byte	0x28, 0x25, 0x66, 0x2c, 0x20, 0x25, 0x66, 0x2c, 0x20, 0x25, 0x66, 0x29, 0x3d, 0x3e, 0x28, 0x25
        /*0010*/ 	.byte	0x66, 0x2c, 0x20, 0x25, 0x66, 0x2c, 0x20, 0x25, 0x66, 0x29, 0x0a, 0x00
.L_0:


//--------------------- .nv.shared.reserved.0     --------------------------
	.section	.nv.shared.reserved.0,"aw",@nobits
	.weak		__nv_reservedSMEM_offset_0_alias
	.size		__nv_reservedSMEM_offset_0_alias, 0, 64
	.other		__nv_reservedSMEM_offset_0_alias,@"STO_CUDA_RESERVED_SHARED STV_DEFAULT"
__nv_reservedSMEM_offset_0_alias:
	.zero		0
	.zero		64


//--------------------- .nv.constant0._Z6jacobiPdS_S_S_Piiii --------------------------
	.section	.nv.constant0._Z6jacobiPdS_S_S_Piiii,"a",@progbits
	.sectionflags	@""
	.align	4
.nv.constant0._Z6jacobiPdS_S_S_Piiii:
	.zero		948


//--------------------- .nv.constant0._Z14pressureKernelPdPiS_S_didd --------------------------
	.section	.nv.constant0._Z14pressureKernelPdPiS_S_didd,"a",@progbits
	.sectionflags	@""
	.align	4
.nv.constant0._Z14pressureKernelPdPiS_S_didd:
	.zero		960


//--------------------- .nv.constant0._Z16pre_JacobiKernelPdPididS_S_ --------------------------
	.section	.nv.constant0._Z16pre_JacobiKernelPdPididS_S_,"a",@progbits
	.sectionflags	@""
	.align	4
.nv.constant0._Z16pre_JacobiKernelPdPididS_S_:
	.zero		952


//--------------------- .nv.constant0._Z15vorticityKernelPdPiS_S_S_idd --------------------------
	.section	.nv.constant0._Z15vorticityKernelPdPiS_S_S_idd,"a",@progbits
	.sectionflags	@""
	.align	4
.nv.constant0._Z15vorticityKernelPdPiS_S_S_idd:
	.zero		960


//--------------------- .nv.constant0._Z19pre_vorticityKernelPdPiS_S_idd --------------------------
	.section	.nv.constant0._Z19pre_vorticityKernelPdPiS_S_idd,"a",@progbits
	.sectionflags	@""
	.align	4
.nv.constant0._Z19pre_vorticityKernelPdPiS_S_idd:
	.zero		952


//--------------------- .nv.constant0._Z15viscosityKernelPdPiS_didd --------------------------
	.section	.nv.constant0._Z15viscosityKernelPdPiS_didd,"a",@progbits
	.sectionflags	@""
	.align	4
.nv.constant0._Z15viscosityKernelPdPiS_didd:
	.zero		952


//--------------------- .nv.constant0._Z12advectKernelPdPiS_idd --------------------------
	.section	.nv.constant0._Z12advectKernelPdPiS_idd,"a",@progbits
	.sectionflags	@""
	.align	4
.nv.constant0._Z12advectKernelPdPiS_idd:
	.zero		944


//--------------------- .nv.constant0._Z14buoyancyKernelPdS_S_S_S_id --------------------------
	.section	.nv.constant0._Z14buoyancyKernelPdS_S_S_S_id,"a",@progbits
	.sectionflags	@""
	.align	4
.nv.constant0._Z14buoyancyKernelPdS_S_S_S_id:
	.zero		952


//--------------------- SYMBOLS --------------------------

	.type		.nv.reservedSmem.offset0,@object
	.size		.nv.reservedSmem.offset0,0x4
	.type		vprintf,@function
